	.target	sm_90a

	.elftype	@"ET_EXEC"


//--------------------- .note.nv.tkinfo           --------------------------
	.section	.note.nv.tkinfo,"",@"SHT_NOTE"
	.sectionflags	@"SHF_NOTE_NV_TKINFO"
	.tkinfo
        /*0018*/ 	.word	0x00000002
        /*0030*/ 	.string	""
        /*0030*/ 	.string	"ptxas"
        /*0030*/ 	.string	"Cuda compilation tools, release 13.0, V13.0.88"
        /*0030*/ 	.string	"Build cuda_13.0.r13.0/compiler.36424714_0"
        /*0030*/ 	.string	"-v  -suppress-debug-info  -lineinfo  -arch sm_90a "



//--------------------- .note.nv.cuinfo           --------------------------
	.section	.note.nv.cuinfo,"",@"SHT_NOTE"
	.sectionflags	@"SHF_NOTE_NV_CUINFO"
        /*0018*/ 	.short	0x0002
        /*001a*/ 	.short	0x005a
        /*001c*/ 	.short	0x0082
	.zero		2


//--------------------- .nv.info                  --------------------------
	.section	.nv.info,"",@"SHT_CUDA_INFO"
	.align	4


	//----- nvinfo : EIATTR_REGCOUNT
	.align		4
        /*0000*/ 	.byte	0x04, 0x2f
        /*0002*/ 	.short	(.L_1 - .L_0)
	.align		4
.L_0:
        /*0004*/ 	.word	index@(matmul_kernel)
        /*0008*/ 	.word	0x000000fe


	//----- nvinfo : EIATTR_FRAME_SIZE
	.align		4
.L_1:
        /*000c*/ 	.byte	0x04, 0x11
        /*000e*/ 	.short	(.L_3 - .L_2)
	.align		4
.L_2:
        /*0010*/ 	.word	index@(matmul_kernel)
        /*0014*/ 	.word	0x00000000


	//----- nvinfo : EIATTR_MIN_STACK_SIZE
	.align		4
.L_3:
        /*0018*/ 	.byte	0x04, 0x12
        /*001a*/ 	.short	(.L_5 - .L_4)
	.align		4
.L_4:
        /*001c*/ 	.word	index@(matmul_kernel)
        /*0020*/ 	.word	0x00000000
.L_5:


//--------------------- .nv.compat                --------------------------
	.section	.nv.compat,"",@"SHT_CUDA_COMPAT_INFO"
	.align	4
        /*0000*/ 	.byte	0x02, 0x09, 0x01, 0x00, 0x02, 0x02, 0x04, 0x00, 0x02, 0x05, 0x05, 0x00, 0x03, 0x07, 0x01, 0x01
        /*0010*/ 	.byte	0x02, 0x03, 0x00, 0x00, 0x02, 0x06, 0x01, 0x00, 0x04, 0x0b, 0x08, 0x00, 0x00, 0x00, 0x00, 0x00
        /*0020*/ 	.byte	0x00, 0x00, 0x00, 0x00


//--------------------- .nv.info.matmul_kernel    --------------------------
	.section	.nv.info.matmul_kernel,"",@"SHT_CUDA_INFO"
	.sectionflags	@""
	.align	4


	//----- nvinfo : EIATTR_CUDA_API_VERSION
	.align		4
        /*0000*/ 	.byte	0x04, 0x37
        /*0002*/ 	.short	(.L_7 - .L_6)
.L_6:
        /*0004*/ 	.word	0x00000082


	//----- nvinfo : EIATTR_KPARAM_INFO
	.align		4
.L_7:
        /*0008*/ 	.byte	0x04, 0x17
        /*000a*/ 	.short	(.L_9 - .L_8)
.L_8:
        /*000c*/ 	.word	0x00000000
        /*0010*/ 	.short	0x000d
        /*0012*/ 	.short	0x0048
        /*0014*/ 	.byte	0x00, 0xf4, 0x21, 0x00


	//----- nvinfo : EIATTR_KPARAM_INFO
	.align		4
.L_9:
        /*0018*/ 	.byte	0x04, 0x17
        /*001a*/ 	.short	(.L_11 - .L_10)
.L_10:
        /*001c*/ 	.word	0x00000000
        /*0020*/ 	.short	0x000c
        /*0022*/ 	.short	0x0040
        /*0024*/ 	.byte	0x00, 0xf4, 0x21, 0x00


	//----- nvinfo : EIATTR_KPARAM_INFO
	.align		4
.L_11:
        /*0028*/ 	.byte	0x04, 0x17
        /*002a*/ 	.short	(.L_13 - .L_12)
.L_12:
        /*002c*/ 	.word	0x00000000
        /*0030*/ 	.short	0x000b
        /*0032*/ 	.short	0x0038
        /*0034*/ 	.byte	0x00, 0xf0, 0x11, 0x00


	//----- nvinfo : EIATTR_KPARAM_INFO
	.align		4
.L_13:
        /*0038*/ 	.byte	0x04, 0x17
        /*003a*/ 	.short	(.L_15 - .L_14)
.L_14:
        /*003c*/ 	.word	0x00000000
        /*0040*/ 	.short	0x000a
        /*0042*/ 	.short	0x0034
        /*0044*/ 	.byte	0x00, 0xf0, 0x11, 0x00


	//----- nvinfo : EIATTR_KPARAM_INFO
	.align		4
.L_15:
        /*0048*/ 	.byte	0x04, 0x17
        /*004a*/ 	.short	(.L_17 - .L_16)
.L_16:
        /*004c*/ 	.word	0x00000000
        /*0050*/ 	.short	0x0009
        /*0052*/ 	.short	0x0030
        /*0054*/ 	.byte	0x00, 0xf0, 0x11, 0x00


	//----- nvinfo : EIATTR_KPARAM_INFO
	.align		4
.L_17:
        /*0058*/ 	.byte	0x04, 0x17
        /*005a*/ 	.short	(.L_19 - .L_18)
.L_18:
        /*005c*/ 	.word	0x00000000
        /*0060*/ 	.short	0x0008
        /*0062*/ 	.short	0x002c
        /*0064*/ 	.byte	0x00, 0xf0, 0x11, 0x00


	//----- nvinfo : EIATTR_KPARAM_INFO
	.align		4
.L_19:
        /*0068*/ 	.byte	0x04, 0x17
        /*006a*/ 	.short	(.L_21 - .L_20)
.L_20:
        /*006c*/ 	.word	0x00000000
        /*0070*/ 	.short	0x0007
        /*0072*/ 	.short	0x0028
        /*0074*/ 	.byte	0x00, 0xf0, 0x11, 0x00


	//----- nvinfo : EIATTR_KPARAM_INFO
	.align		4
.L_21:
        /*0078*/ 	.byte	0x04, 0x17
        /*007a*/ 	.short	(.L_23 - .L_22)
.L_22:
        /*007c*/ 	.word	0x00000000
        /*0080*/ 	.short	0x0006
        /*0082*/ 	.short	0x0024
        /*0084*/ 	.byte	0x00, 0xf0, 0x11, 0x00


	//----- nvinfo : EIATTR_KPARAM_INFO
	.align		4
.L_23:
        /*0088*/ 	.byte	0x04, 0x17
        /*008a*/ 	.short	(.L_25 - .L_24)
.L_24:
        /*008c*/ 	.word	0x00000000
        /*0090*/ 	.short	0x0005
        /*0092*/ 	.short	0x0020
        /*0094*/ 	.byte	0x00, 0xf0, 0x11, 0x00


	//----- nvinfo : EIATTR_KPARAM_INFO
	.align		4
.L_25:
        /*0098*/ 	.byte	0x04, 0x17
        /*009a*/ 	.short	(.L_27 - .L_26)
.L_26:
        /*009c*/ 	.word	0x00000000
        /*00a0*/ 	.short	0x0004
        /*00a2*/ 	.short	0x001c
        /*00a4*/ 	.byte	0x00, 0xf0, 0x11, 0x00


	//----- nvinfo : EIATTR_KPARAM_INFO
	.align		4
.L_27:
        /*00a8*/ 	.byte	0x04, 0x17
        /*00aa*/ 	.short	(.L_29 - .L_28)
.L_28:
        /*00ac*/ 	.word	0x00000000
        /*00b0*/ 	.short	0x0003
        /*00b2*/ 	.short	0x0018
        /*00b4*/ 	.byte	0x00, 0xf0, 0x11, 0x00


	//----- nvinfo : EIATTR_KPARAM_INFO
	.align		4
.L_29:
        /*00b8*/ 	.byte	0x04, 0x17
        /*00ba*/ 	.short	(.L_31 - .L_30)
.L_30:
        /*00bc*/ 	.word	0x00000000
        /*00c0*/ 	.short	0x0002
        /*00c2*/ 	.short	0x0010
        /*00c4*/ 	.byte	0x00, 0xf4, 0x21, 0x00


	//----- nvinfo : EIATTR_KPARAM_INFO
	.align		4
.L_31:
        /*00c8*/ 	.byte	0x04, 0x17
        /*00ca*/ 	.short	(.L_33 - .L_32)
.L_32:
        /*00cc*/ 	.word	0x00000000
        /*00d0*/ 	.short	0x0001
        /*00d2*/ 	.short	0x0008
        /*00d4*/ 	.byte	0x00, 0xf4, 0x21, 0x00


	//----- nvinfo : EIATTR_KPARAM_INFO
	.align		4
.L_33:
        /*00d8*/ 	.byte	0x04, 0x17
        /*00da*/ 	.short	(.L_35 - .L_34)
.L_34:
        /*00dc*/ 	.word	0x00000000
        /*00e0*/ 	.short	0x0000
        /*00e2*/ 	.short	0x0000
        /*00e4*/ 	.byte	0x00, 0xf4, 0x21, 0x00


	//----- nvinfo : EIATTR_SPARSE_MMA_MASK
	.align		4
.L_35:
        /*00e8*/ 	.byte	0x03, 0x50
        /*00ea*/ 	.short	0x0000


	//----- nvinfo : EIATTR_MAXREG_COUNT
	.align		4
        /*00ec*/ 	.byte	0x03, 0x1b
        /*00ee*/ 	.short	0x00ff


	//----- nvinfo : EIATTR_NUM_BARRIERS
	.align		4
        /*00f0*/ 	.byte	0x02, 0x4c
        /*00f2*/ 	.byte	0x01
	.zero		1


	//----- nvinfo : EIATTR_MERCURY_ISA_VERSION
	.align		4
        /*00f4*/ 	.byte	0x03, 0x5f
        /*00f6*/ 	.short	0x0101


	//----- nvinfo : EIATTR_EXIT_INSTR_OFFSETS
	.align		4
        /*00f8*/ 	.byte	0x04, 0x1c
        /*00fa*/ 	.short	(.L_37 - .L_36)


	//   ....[0]....
.L_36:
        /*00fc*/ 	.word	0x00005c40


	//   ....[1]....
        /*0100*/ 	.word	0x00005c70


	//----- nvinfo : EIATTR_REQNTID
	.align		4
.L_37:
        /*0104*/ 	.byte	0x04, 0x10
        /*0106*/ 	.short	(.L_39 - .L_38)
.L_38:
        /*0108*/ 	.word	0x00000100
        /*010c*/ 	.word	0x00000001
        /*0110*/ 	.word	0x00000001


	//----- nvinfo : EIATTR_CBANK_PARAM_SIZE
	.align		4
.L_39:
        /*0114*/ 	.byte	0x03, 0x19
        /*0116*/ 	.short	0x0050


	//----- nvinfo : EIATTR_PARAM_CBANK
	.align		4
        /*0118*/ 	.byte	0x04, 0x0a
        /*011a*/ 	.short	(.L_41 - .L_40)
	.align		4
.L_40:
        /*011c*/ 	.word	index@(.nv.constant0.matmul_kernel)
        /*0120*/ 	.short	0x0210
        /*0122*/ 	.short	0x0050


	//----- nvinfo : EIATTR_SW_WAR
	.align		4
.L_41:
        /*0124*/ 	.byte	0x04, 0x36
        /*0126*/ 	.short	(.L_43 - .L_42)
.L_42:
        /*0128*/ 	.word	0x00000008
.L_43:


//--------------------- .nv.callgraph             --------------------------
	.section	.nv.callgraph,"",@"SHT_CUDA_CALLGRAPH"
	.align	4
	.sectionentsize	8
	.align		4
        /*0000*/ 	.word	0x00000000
	.align		4
        /*0004*/ 	.word	0xffffffff
	.align		4
        /*0008*/ 	.word	0x00000000
	.align		4
        /*000c*/ 	.word	0xfffffffe
	.align		4
        /*0010*/ 	.word	0x00000000
	.align		4
        /*0014*/ 	.word	0xfffffffd
	.align		4
        /*0018*/ 	.word	0x00000000
	.align		4
        /*001c*/ 	.word	0xfffffffc


//--------------------- .text.matmul_kernel       --------------------------
	.section	.text.matmul_kernel,"ax",@progbits
	.align	128
        .global         matmul_kernel
        .type           matmul_kernel,@function
        .size           matmul_kernel,(.L_x_3 - matmul_kernel)
        .other          matmul_kernel,@"STO_CUDA_ENTRY STV_DEFAULT"
matmul_kernel:
.text.matmul_kernel:
[----:B------:R-:W-:Y:S08]  /*0000*/  LDC R1, c[0x0][0x28] ;  /* 0x00000a00ff017b82 */ /* 0x000ff00000000800 */
[----:B------:R-:W0:Y:S01]  /*0010*/  LDC.64 R22, c[0x0][0x228] ;  /* 0x00008a00ff167b82 */ /* 0x000e220000000a00 */
[----:B------:R-:W1:Y:S01]  /*0020*/  S2R R5, SR_CTAID.X ;  /* 0x0000000000057919 */ /* 0x000e620000002500 */
[----:B------:R-:W-:Y:S01]  /*0030*/  UMOV UR4, 0x400 ;  /* 0x0000040000047882 */ /* 0x000fe20000000000 */
[----:B------:R-:W-:Y:S01]  /*0040*/  ULDC.64 UR18, c[0x0][0x208] ;  /* 0x0000820000127ab9 */ /* 0x000fe20000000a00 */
[----:B------:R-:W-:Y:S01]  /*0050*/  CS2R R28, SRZ ;  /* 0x00000000001c7805 */ /* 0x000fe2000001ff00 */
[----:B------:R-:W2:Y:S01]  /*0060*/  S2R R91, SR_TID.X ;  /* 0x00000000005b7919 */ /* 0x000ea20000002100 */
[----:B------:R-:W-:-:S02]  /*0070*/  CS2R R30, SRZ ;  /* 0x00000000001e7805 */ /* 0x000fc4000001ff00 */
[----:B------:R-:W-:Y:S01]  /*0080*/  CS2R R32, SRZ ;  /* 0x0000000000207805 */ /* 0x000fe2000001ff00 */
[----:B------:R-:W3:Y:S01]  /*0090*/  LDC R168, c[0x0][0x230] ;  /* 0x00008c00ffa87b82 */ /* 0x000ee20000000800 */
[----:B------:R-:W-:Y:S02]  /*00a0*/  CS2R R34, SRZ ;  /* 0x0000000000227805 */ /* 0x000fe4000001ff00 */
[----:B------:R-:W-:Y:S02]  /*00b0*/  CS2R R36, SRZ ;  /* 0x0000000000247805 */ /* 0x000fe4000001ff00 */
[----:B------:R-:W-:Y:S02]  /*00c0*/  CS2R R38, SRZ ;  /* 0x0000000000267805 */ /* 0x000fe4000001ff00 */
[----:B------:R-:W-:Y:S02]  /*00d0*/  CS2R R40, SRZ ;  /* 0x0000000000287805 */ /* 0x000fe4000001ff00 */
[----:B------:R-:W-:-:S02]  /*00e0*/  CS2R R42, SRZ ;  /* 0x00000000002a7805 */ /* 0x000fc4000001ff00 */
[----:B------:R-:W-:Y:S02]  /*00f0*/  CS2R R44, SRZ ;  /* 0x00000000002c7805 */ /* 0x000fe4000001ff00 */
[----:B------:R-:W-:Y:S01]  /*0100*/  CS2R R46, SRZ ;  /* 0x00000000002e7805 */ /* 0x000fe2000001ff00 */
[----:B------:R-:W4:Y:S01]  /*0110*/  S2UR UR16, SR_CgaCtaId ;  /* 0x00000000001079c3 */ /* 0x000f220000008800 */
[----:B------:R-:W-:Y:S02]  /*0120*/  CS2R R48, SRZ ;  /* 0x0000000000307805 */ /* 0x000fe4000001ff00 */
[----:B------:R-:W-:Y:S02]  /*0130*/  CS2R R50, SRZ ;  /* 0x0000000000327805 */ /* 0x000fe4000001ff00 */
[----:B------:R-:W-:Y:S02]  /*0140*/  CS2R R52, SRZ ;  /* 0x0000000000347805 */ /* 0x000fe4000001ff00 */
[----:B------:R-:W-:Y:S01]  /*0150*/  CS2R R54, SRZ ;  /* 0x0000000000367805 */ /* 0x000fe2000001ff00 */
[----:B0-----:R-:W-:-:S05]  /*0160*/  VIADD R0, R23, 0x3f ;  /* 0x0000003f17007836 */ /* 0x001fca0000000000 */
[----:B------:R-:W-:Y:S01]  /*0170*/  SHF.R.S32.HI R3, RZ, 0x1f, R0 ;  /* 0x0000001fff037819 */ /* 0x000fe20000011400 */
[----:B---3--:R-:W-:-:S03]  /*0180*/  VIADD R168, R168, 0x3f ;  /* 0x0000003fa8a87836 */ /* 0x008fc60000000000 */
[----:B------:R-:W-:Y:S02]  /*0190*/  LEA.HI R3, R3, R0, RZ, 0x6 ;  /* 0x0000000003037211 */ /* 0x000fe400078f30ff */
[----:B-1----:R-:W-:Y:S02]  /*01a0*/  IABS R8, R5 ;  /* 0x0000000500087213 */ /* 0x002fe40000000000 */
[----:B------:R-:W-:Y:S02]  /*01b0*/  SHF.R.S32.HI R3, RZ, 0x6, R3 ;  /* 0x00000006ff037819 */ /* 0x000fe40000011403 */
[----:B--2---:R-:W-:Y:S01]  /*01c0*/  LOP3.LUT R90, R91, 0xff, RZ, 0xc0, !PT ;  /* 0x000000ff5b5a7812 */ /* 0x004fe200078ec0ff */
[----:B----4-:R-:W-:Y:S02]  /*01d0*/  ULEA UR16, UR16, UR4, 0x18 ;  /* 0x0000000410107291 */ /* 0x010fe4000f8ec03f */
[----:B------:R-:W-:-:S05]  /*01e0*/  IMAD.SHL.U32 R4, R3, 0x8, RZ ;  /* 0x0000000803047824 */ /* 0x000fca00078e00ff */
[-C--:B------:R-:W-:Y:S02]  /*01f0*/  IABS R7, R4.reuse ;  /* 0x0000000400077213 */ /* 0x080fe40000000000 */
[----:B------:R-:W-:Y:S02]  /*0200*/  IABS R10, R4 ;  /* 0x00000004000a7213 */ /* 0x000fe40000000000 */
[----:B------:R-:W0:Y:S08]  /*0210*/  I2F.RP R0, R7 ;  /* 0x0000000700007306 */ /* 0x000e300000209400 */
[----:B0-----:R-:W0:Y:S02]  /*0220*/  MUFU.RCP R0, R0 ;  /* 0x0000000000007308 */ /* 0x001e240000001000 */
[----:B0-----:R-:W-:-:S02]  /*0230*/  VIADD R2, R0, 0xffffffe ;  /* 0x0ffffffe00027836 */ /* 0x001fc40000000000 */
[----:B------:R-:W-:-:S04]  /*0240*/  IMAD.MOV R0, RZ, RZ, -R10 ;  /* 0x000000ffff007224 */ /* 0x000fc800078e0a0a */
[----:B------:R0:W1:Y:S02]  /*0250*/  F2I.FTZ.U32.TRUNC.NTZ R3, R2 ;  /* 0x0000000200037305 */ /* 0x000064000021f000 */
[----:B0-----:R-:W-:Y:S02]  /*0260*/  IMAD.MOV.U32 R2, RZ, RZ, RZ ;  /* 0x000000ffff027224 */ /* 0x001fe400078e00ff */
[----:B-1----:R-:W-:-:S04]  /*0270*/  IMAD.MOV R6, RZ, RZ, -R3 ;  /* 0x000000ffff067224 */ /* 0x002fc800078e0a03 */
[----:B------:R-:W-:Y:S02]  /*0280*/  IMAD R9, R6, R7, RZ ;  /* 0x0000000706097224 */ /* 0x000fe400078e02ff */
[----:B------:R-:W-:Y:S02]  /*0290*/  IMAD.MOV.U32 R6, RZ, RZ, R8 ;  /* 0x000000ffff067224 */ /* 0x000fe400078e0008 */
[----:B------:R-:W-:-:S06]  /*02a0*/  IMAD.HI.U32 R3, R3, R9, R2 ;  /* 0x0000000903037227 */ /* 0x000fcc00078e0002 */
[----:B------:R-:W-:-:S04]  /*02b0*/  IMAD.HI.U32 R3, R3, R6, RZ ;  /* 0x0000000603037227 */ /* 0x000fc800078e00ff */
[----:B------:R-:W-:-:S05]  /*02c0*/  IMAD R0, R3, R0, R6 ;  /* 0x0000000003007224 */ /* 0x000fca00078e0206 */
[----:B------:R-:W-:-:S13]  /*02d0*/  ISETP.GT.U32.AND P1, PT, R7, R0, PT ;  /* 0x000000000700720c */ /* 0x000fda0003f24070 */
[----:B------:R-:W-:Y:S02]  /*02e0*/  @!P1 IMAD.IADD R0, R0, 0x1, -R7 ;  /* 0x0000000100009824 */ /* 0x000fe400078e0a07 */
[----:B------:R-:W-:Y:S01]  /*02f0*/  @!P1 VIADD R3, R3, 0x1 ;  /* 0x0000000103039836 */ /* 0x000fe20000000000 */
[----:B------:R-:W-:Y:S02]  /*0300*/  ISETP.NE.AND P1, PT, R4, RZ, PT ;  /* 0x000000ff0400720c */ /* 0x000fe40003f25270 */
[----:B------:R-:W-:Y:S02]  /*0310*/  ISETP.GE.U32.AND P0, PT, R0, R7, PT ;  /* 0x000000070000720c */ /* 0x000fe40003f06070 */
[----:B------:R-:W-:-:S04]  /*0320*/  LOP3.LUT R0, R5, R4, RZ, 0x3c, !PT ;  /* 0x0000000405007212 */ /* 0x000fc800078e3cff */
[----:B------:R-:W-:Y:S01]  /*0330*/  ISETP.GE.AND P2, PT, R0, RZ, PT ;  /* 0x000000ff0000720c */ /* 0x000fe20003f46270 */
[----:B------:R-:W-:-:S06]  /*0340*/  VIADD R0, R22, 0xff ;  /* 0x000000ff16007836 */ /* 0x000fcc0000000000 */
[----:B------:R-:W-:-:S04]  /*0350*/  @P0 VIADD R3, R3, 0x1 ;  /* 0x0000000103030836 */ /* 0x000fc80000000000 */
[----:B------:R-:W-:Y:S01]  /*0360*/  IMAD.MOV.U32 R2, RZ, RZ, R3 ;  /* 0x000000ffff027224 */ /* 0x000fe200078e0003 */
[----:B------:R-:W-:-:S03]  /*0370*/  SHF.R.S32.HI R3, RZ, 0x1f, R0 ;  /* 0x0000001fff037819 */ /* 0x000fc60000011400 */
[----:B------:R-:W-:Y:S01]  /*0380*/  @!P2 IMAD.MOV R2, RZ, RZ, -R2 ;  /* 0x000000ffff02a224 */ /* 0x000fe200078e0a02 */
[----:B------:R-:W-:Y:S02]  /*0390*/  @!P1 LOP3.LUT R2, RZ, R4, RZ, 0x33, !PT ;  /* 0x00000004ff029212 */ /* 0x000fe400078e33ff */
[----:B------:R-:W-:-:S03]  /*03a0*/  LEA.HI R3, R3, R0, RZ, 0x8 ;  /* 0x0000000003037211 */ /* 0x000fc600078f40ff */
[----:B------:R-:W-:Y:S02]  /*03b0*/  IMAD.SHL.U32 R6, R2, 0x8, RZ ;  /* 0x0000000802067824 */ /* 0x000fe400078e00ff */
[----:B------:R-:W-:-:S03]  /*03c0*/  IMAD.MOV R2, RZ, RZ, -R2 ;  /* 0x000000ffff027224 */ /* 0x000fc600078e0a02 */
[----:B------:R-:W-:Y:S01]  /*03d0*/  LEA.HI.SX32 R3, R3, -R6, 0x18 ;  /* 0x8000000603037211 */ /* 0x000fe200078fc2ff */
[----:B------:R-:W-:-:S03]  /*03e0*/  IMAD R4, R4, R2, R5 ;  /* 0x0000000204047224 */ /* 0x000fc600078e0205 */
[----:B------:R-:W-:Y:S02]  /*03f0*/  VIMNMX R11, R3, 0x8, PT ;  /* 0x00000008030b7848 */ /* 0x000fe40003fe0100 */
[----:B------:R-:W-:Y:S02]  /*0400*/  IABS R9, R4 ;  /* 0x0000000400097213 */ /* 0x000fe40000000000 */
[----:B------:R-:W-:-:S04]  /*0410*/  IABS R7, R11 ;  /* 0x0000000b00077213 */ /* 0x000fc80000000000 */
[----:B------:R-:W0:Y:S08]  /*0420*/  I2F.RP R0, R7 ;  /* 0x0000000700007306 */ /* 0x000e300000209400 */
[----:B0-----:R-:W0:Y:S02]  /*0430*/  MUFU.RCP R0, R0 ;  /* 0x0000000000007308 */ /* 0x001e240000001000 */
[----:B0-----:R-:W-:-:S06]  /*0440*/  VIADD R3, R0, 0xffffffe ;  /* 0x0ffffffe00037836 */ /* 0x001fcc0000000000 */
[----:B------:R-:W0:Y:S02]  /*0450*/  F2I.FTZ.U32.TRUNC.NTZ R3, R3 ;  /* 0x0000000300037305 */ /* 0x000e24000021f000 */
[----:B0-----:R-:W-:-:S04]  /*0460*/  IMAD.MOV R8, RZ, RZ, -R3 ;  /* 0x000000ffff087224 */ /* 0x001fc800078e0a03 */
[----:B------:R-:W-:Y:S01]  /*0470*/  IMAD.MOV.U32 R2, RZ, RZ, R8 ;  /* 0x000000ffff027224 */ /* 0x000fe200078e0008 */
[----:B------:R-:W-:-:S03]  /*0480*/  IABS R8, R11 ;  /* 0x0000000b00087213 */ /* 0x000fc60000000000 */
[----:B------:R-:W-:Y:S02]  /*0490*/  IMAD R5, R2, R7, RZ ;  /* 0x0000000702057224 */ /* 0x000fe400078e02ff */
[----:B------:R-:W-:Y:S02]  /*04a0*/  IMAD.MOV.U32 R2, RZ, RZ, RZ ;  /* 0x000000ffff027224 */ /* 0x000fe400078e00ff */
[----:B------:R-:W-:Y:S02]  /*04b0*/  IMAD.MOV R0, RZ, RZ, -R8 ;  /* 0x000000ffff007224 */ /* 0x000fe400078e0a08 */
        /* <DEDUP_REMOVED lines=9> */
[----:B------:R-:W-:-:S07]  /*0550*/  ISETP.GE.AND P2, PT, R0, RZ, PT ;  /* 0x000000ff0000720c */ /* 0x000fce0003f46270 */
[----:B------:R-:W-:Y:S01]  /*0560*/  @P0 VIADD R2, R2, 0x1 ;  /* 0x0000000102020836 */ /* 0x000fe20000000000 */
[----:B------:R-:W-:-:S05]  /*0570*/  ISETP.GE.AND P0, PT, R168, 0x40, PT ;  /* 0x00000040a800780c */ /* 0x000fca0003f06270 */
[----:B------:R-:W-:Y:S01]  /*0580*/  @!P2 IMAD.MOV R2, RZ, RZ, -R2 ;  /* 0x000000ffff02a224 */ /* 0x000fe200078e0a02 */
[----:B------:R-:W-:-:S05]  /*0590*/  @!P1 LOP3.LUT R2, RZ, R11, RZ, 0x33, !PT ;  /* 0x0000000bff029212 */ /* 0x000fca00078e33ff */
[----:B------:R-:W-:Y:S02]  /*05a0*/  IMAD.MOV R0, RZ, RZ, -R2 ;  /* 0x000000ffff007224 */ /* 0x000fe400078e0a02 */
[----:B------:R-:W-:Y:S02]  /*05b0*/  IMAD.SHL.U32 R89, R2, 0x40, RZ ;  /* 0x0000004002597824 */ /* 0x000fe400078e00ff */
[----:B------:R-:W-:Y:S01]  /*05c0*/  IMAD R0, R11, R0, R4 ;  /* 0x000000000b007224 */ /* 0x000fe200078e0204 */
[----:B------:R-:W-:-:S03]  /*05d0*/  CS2R R4, SRZ ;  /* 0x0000000000047805 */ /* 0x000fc6000001ff00 */
[----:B------:R-:W-:Y:S01]  /*05e0*/  IMAD.IADD R3, R6, 0x1, R0 ;  /* 0x0000000106037824 */ /* 0x000fe200078e0200 */
[----:B------:R-:W-:-:S03]  /*05f0*/  CS2R R6, SRZ ;  /* 0x0000000000067805 */ /* 0x000fc6000001ff00 */
[----:B------:R-:W-:Y:S01]  /*0600*/  IMAD R88, R3, 0x100, R90 ;  /* 0x0000010003587824 */ /* 0x000fe200078e025a */
[----:B------:R-:W-:Y:S06]  /*0610*/  @!P0 BRA `(.L_x_0) ;  /* 0x0000003800508947 */ /* 0x000fec0003800000 */
[----:B------:R-:W-:Y:S01]  /*0620*/  IABS R11, R22 ;  /* 0x00000016000b7213 */ /* 0x000fe20000000000 */
[----:B------:R-:W-:Y:S01]  /*0630*/  ULDC UR4, c[0x0][0x234] ;  /* 0x00008d0000047ab9 */ /* 0x000fe20000000800 */
[----:B------:R-:W-:Y:S01]  /*0640*/  IABS R20, R23 ;  /* 0x0000001700147213 */ /* 0x000fe20000000000 */
[----:B------:R-:W-:Y:S01]  /*0650*/  ULDC.64 UR6, c[0x0][0x210] ;  /* 0x0000840000067ab9 */ /* 0x000fe20000000a00 */
[----:B------:R-:W0:Y:S01]  /*0660*/  I2F.RP R0, R11 ;  /* 0x0000000b00007306 */ /* 0x000e220000209400 */
[--C-:B------:R-:W-:Y:S01]  /*0670*/  SHF.R.U32.HI R4, RZ, 0x6, R91.reuse ;  /* 0x00000006ff047819 */ /* 0x100fe2000001165b */
[----:B------:R-:W1:Y:S01]  /*0680*/  LDC R95, c[0x0][0x23c] ;  /* 0x00008f00ff5f7b82 */ /* 0x000e620000000800 */
[----:B------:R-:W-:Y:S01]  /*0690*/  SHF.R.U32.HI R10, RZ, 0x5, R91 ;  /* 0x00000005ff0a7819 */ /* 0x000fe2000001165b */
[----:B------:R-:W-:Y:S01]  /*06a0*/  UIADD3 UR5, UR16, 0x8000, URZ ;  /* 0x0000800010057890 */ /* 0x000fe2000fffe03f */
[----:B------:R-:W-:Y:S01]  /*06b0*/  SGXT.U32 R4, R4, 0x2 ;  /* 0x000000020404781a */ /* 0x000fe20000000000 */
[----:B------:R-:W-:Y:S01]  /*06c0*/  ULDC UR8, c[0x0][0x230] ;  /* 0x00008c0000087ab9 */ /* 0x000fe20000000800 */
[----:B------:R-:W-:Y:S01]  /*06d0*/  R2UR UR17, R10 ;  /* 0x000000000a1172ca */ /* 0x000fe200000e0000 */
[----:B------:R-:W2:Y:S01]  /*06e0*/  I2F.RP R6, R20 ;  /* 0x0000001400067306 */ /* 0x000ea20000209400 */
[----:B------:R-:W-:Y:S01]  /*06f0*/  LOP3.LUT R26, R89, R4, RZ, 0xfc, !PT ;  /* 0x00000004591a7212 */ /* 0x000fe200078efcff */
[----:B------:R-:W-:Y:S01]  /*0700*/  IMAD.MOV.U32 R4, RZ, RZ, RZ ;  /* 0x000000ffff047224 */ /* 0x000fe200078e00ff */
[----:B------:R-:W-:Y:S01]  /*0710*/  ISETP.NE.AND P6, PT, R22, RZ, PT ;  /* 0x000000ff1600720c */ /* 0x000fe20003fc5270 */
[----:B------:R-:W3:Y:S01]  /*0720*/  LDC R179, c[0x0][0x238] ;  /* 0x00008e00ffb37b82 */ /* 0x000ee20000000800 */
[C---:B------:R-:W-:Y:S01]  /*0730*/  LOP3.LUT R30, R26.reuse, 0x28, RZ, 0xfc, !PT ;  /* 0x000000281a1e7812 */ /* 0x040fe200078efcff */
[----:B------:R-:W-:Y:S01]  /*0740*/  USHF.R.U32.HI UR5, URZ, 0x4, UR5 ;  /* 0x000000043f057899 */ /* 0x000fe20008011605 */
[C---:B------:R-:W-:Y:S01]  /*0750*/  LOP3.LUT R31, R26.reuse, 0x24, RZ, 0xfc, !PT ;  /* 0x000000241a1f7812 */ /* 0x040fe200078efcff */
[----:B0-----:R-:W0:Y:S01]  /*0760*/  MUFU.RCP R0, R0 ;  /* 0x0000000000007308 */ /* 0x001e220000001000 */
[----:B------:R-:W-:Y:S01]  /*0770*/  IABS R17, R30 ;  /* 0x0000001e00117213 */ /* 0x000fe20000000000 */
[----:B------:R-:W-:Y:S01]  /*0780*/  USGXT.U32 UR10, UR5, 0xe ;  /* 0x0000000e050a789a */ /* 0x000fe20008000000 */
[----:B------:R-:W-:-:S02]  /*0790*/  LOP3.LUT R28, R26, 0x2c, RZ, 0xfc, !PT ;  /* 0x0000002c1a1c7812 */ /* 0x000fc400078efcff */
[----:B------:R-:W-:Y:S02]  /*07a0*/  CS2R R56, SRZ ;  /* 0x0000000000387805 */ /* 0x000fe4000001ff00 */
[----:B------:R-:W-:Y:S02]  /*07b0*/  IABS R19, R31 ;  /* 0x0000001f00137213 */ /* 0x000fe40000000000 */
[----:B------:R-:W-:Y:S02]  /*07c0*/  CS2R R58, SRZ ;  /* 0x00000000003a7805 */ /* 0x000fe4000001ff00 */
[----:B------:R-:W-:Y:S01]  /*07d0*/  IABS R15, R28 ;  /* 0x0000001c000f7213 */ /* 0x000fe20000000000 */
[----:B--2---:R-:W2:Y:S01]  /*07e0*/  MUFU.RCP R6, R6 ;  /* 0x0000000600067308 */ /* 0x004ea20000001000 */
[----:B------:R-:W-:Y:S02]  /*07f0*/  LOP3.LUT R33, R26, 0x1c, RZ, 0xfc, !PT ;  /* 0x0000001c1a217812 */ /* 0x000fe400078efcff */
[----:B------:R-:W-:-:S02]  /*0800*/  CS2R R60, SRZ ;  /* 0x00000000003c7805 */ /* 0x000fc4000001ff00 */
[C---:B------:R-:W-:Y:S02]  /*0810*/  LOP3.LUT R34, R26.reuse, 0x18, RZ, 0xfc, !PT ;  /* 0x000000181a227812 */ /* 0x040fe400078efcff */
[----:B------:R-:W-:Y:S02]  /*0820*/  CS2R R62, SRZ ;  /* 0x00000000003e7805 */ /* 0x000fe4000001ff00 */
[C---:B------:R-:W-:Y:S02]  /*0830*/  LOP3.LUT R32, R26.reuse, 0x20, RZ, 0xfc, !PT ;  /* 0x000000201a207812 */ /* 0x040fe400078efcff */
[----:B------:R-:W-:Y:S02]  /*0840*/  CS2R R64, SRZ ;  /* 0x0000000000407805 */ /* 0x000fe4000001ff00 */
[----:B------:R-:W-:Y:S02]  /*0850*/  LOP3.LUT R35, R26, 0x14, RZ, 0xfc, !PT ;  /* 0x000000141a237812 */ /* 0x000fe400078efcff */
[----:B------:R-:W-:Y:S01]  /*0860*/  CS2R R66, SRZ ;  /* 0x0000000000427805 */ /* 0x000fe2000001ff00 */
[----:B0-----:R-:W-:Y:S01]  /*0870*/  VIADD R2, R0, 0xffffffe ;  /* 0x0ffffffe00027836 */ /* 0x001fe20000000000 */
[----:B------:R-:W-:-:S02]  /*0880*/  LOP3.LUT R0, R26, 0x3c, RZ, 0xfc, !PT ;  /* 0x0000003c1a007812 */ /* 0x000fc400078efcff */
[----:B------:R-:W-:Y:S02]  /*0890*/  CS2R R68, SRZ ;  /* 0x0000000000447805 */ /* 0x000fe4000001ff00 */
[----:B------:R-:W-:Y:S01]  /*08a0*/  IABS R21, R35 ;  /* 0x0000002300157213 */ /* 0x000fe20000000000 */
[----:B------:R0:W4:Y:S01]  /*08b0*/  F2I.FTZ.U32.TRUNC.NTZ R3, R2 ;  /* 0x0000000200037305 */ /* 0x000122000021f000 */
[----:B------:R-:W-:Y:S01]  /*08c0*/  ISETP.GE.AND P2, PT, R0, RZ, PT ;  /* 0x000000ff0000720c */ /* 0x000fe20003f46270 */
[C---:B---3--:R-:W-:Y:S01]  /*08d0*/  IMAD.SHL.U32 R96, R179.reuse, 0x40, RZ ;  /* 0x00000040b3607824 */ /* 0x048fe200078e00ff */
[----:B------:R-:W-:Y:S01]  /*08e0*/  LOP3.LUT R37, R26, 0xc, RZ, 0xfc, !PT ;  /* 0x0000000c1a257812 */ /* 0x000fe200078efcff */
[----:B--2---:R-:W-:Y:S01]  /*08f0*/  VIADD R5, R6, 0xffffffe ;  /* 0x0ffffffe06057836 */ /* 0x004fe20000000000 */
[C---:B------:R-:W-:Y:S01]  /*0900*/  LOP3.LUT R36, R26.reuse, 0x10, RZ, 0xfc, !PT ;  /* 0x000000101a247812 */ /* 0x040fe200078efcff */
[C---:B------:R-:W-:Y:S01]  /*0910*/  IMAD R97, R179.reuse, 0x3f, RZ ;  /* 0x0000003fb3617824 */ /* 0x040fe200078e02ff */
[C---:B------:R-:W-:Y:S01]  /*0920*/  LOP3.LUT R38, R26.reuse, 0x8, RZ, 0xfc, !PT ;  /* 0x000000081a267812 */ /* 0x040fe200078efcff */
[C---:B------:R-:W-:Y:S01]  /*0930*/  IMAD R98, R179.reuse, 0x3e, RZ ;  /* 0x0000003eb3627824 */ /* 0x040fe200078e02ff */
[----:B------:R-:W-:Y:S01]  /*0940*/  LOP3.LUT R39, R26, 0x4, RZ, 0xfc, !PT ;  /* 0x000000041a277812 */ /* 0x000fe200078efcff */
[----:B------:R-:W2:Y:S01]  /*0950*/  F2I.FTZ.U32.TRUNC.NTZ R5, R5 ;  /* 0x0000000500057305 */ /* 0x000ea2000021f000 */
[----:B0-----:R-:W-:Y:S01]  /*0960*/  IMAD.MOV.U32 R2, RZ, RZ, RZ ;  /* 0x000000ffff027224 */ /* 0x001fe200078e00ff */
[----:B------:R-:W-:Y:S01]  /*0970*/  IABS R25, R38 ;  /* 0x0000002600197213 */ /* 0x000fe20000000000 */
[C---:B------:R-:W-:Y:S01]  /*0980*/  IMAD R99, R179.reuse, 0x3d, RZ ;  /* 0x0000003db3637824 */ /* 0x040fe200078e02ff */
[----:B------:R-:W-:Y:S01]  /*0990*/  IABS R27, R39 ;  /* 0x00000027001b7213 */ /* 0x000fe20000000000 */
[--C-:B----4-:R-:W-:Y:S01]  /*09a0*/  IMAD.MOV R8, RZ, RZ, -R3.reuse ;  /* 0x000000ffff087224 */ /* 0x110fe200078e0a03 */
[----:B------:R-:W-:Y:S01]  /*09b0*/  IABS R29, R26 ;  /* 0x0000001a001d7213 */ /* 0x000fe20000000000 */
[----:B------:R-:W-:Y:S01]  /*09c0*/  IMAD R100, R179, 0x3c, RZ ;  /* 0x0000003cb3647824 */ /* 0x000fe200078e02ff */
[----:B------:R-:W-:Y:S01]  /*09d0*/  LOP3.LUT R93, R91, 0xc0, RZ, 0xc0, !PT ;  /* 0x000000c05b5d7812 */ /* 0x000fe200078ec0ff */
[----:B------:R-:W-:Y:S01]  /*09e0*/  IMAD R7, R8, R11, RZ ;  /* 0x0000000b08077224 */ /* 0x000fe200078e02ff */
[----:B------:R-:W-:Y:S01]  /*09f0*/  LOP3.LUT R8, R26, 0x38, RZ, 0xfc, !PT ;  /* 0x000000381a087812 */ /* 0x000fe200078efcff */
[----:B------:R-:W-:Y:S01]  /*0a00*/  IMAD R101, R179, 0x3b, RZ ;  /* 0x0000003bb3657824 */ /* 0x000fe200078e02ff */
[----:B------:R-:W-:Y:S01]  /*0a10*/  LOP3.LUT R92, R91, 0x3f, RZ, 0xc0, !PT ;  /* 0x0000003f5b5c7812 */ /* 0x000fe200078ec0ff */
[----:B------:R-:W-:Y:S01]  /*0a20*/  IMAD.HI.U32 R2, R3, R7, R2 ;  /* 0x0000000703027227 */ /* 0x000fe200078e0002 */
[----:B------:R-:W-:-:S02]  /*0a30*/  IABS R7, R88 ;  /* 0x0000005800077213 */ /* 0x000fc40000000000 */
[----:B------:R-:W-:Y:S02]  /*0a40*/  CS2R R70, SRZ ;  /* 0x0000000000467805 */ /* 0x000fe4000001ff00 */
[----:B------:R-:W-:Y:S01]  /*0a50*/  IABS R13, R8 ;  /* 0x00000008000d7213 */ /* 0x000fe20000000000 */
[----:B--2---:R-:W-:Y:S01]  /*0a60*/  IMAD.MOV R9, RZ, RZ, -R5 ;  /* 0x000000ffff097224 */ /* 0x004fe200078e0a05 */
[----:B------:R-:W-:Y:S01]  /*0a70*/  ISETP.GE.AND P4, PT, R8, RZ, PT ;  /* 0x000000ff0800720c */ /* 0x000fe20003f86270 */
[----:B------:R-:W-:Y:S01]  /*0a80*/  IMAD.HI.U32 R2, R2, R7, RZ ;  /* 0x0000000702027227 */ /* 0x000fe200078e00ff */
[----:B------:R-:W-:Y:S02]  /*0a90*/  CS2R R72, SRZ ;  /* 0x0000000000487805 */ /* 0x000fe4000001ff00 */
[----:B------:R-:W-:Y:S02]  /*0aa0*/  CS2R R74, SRZ ;  /* 0x00000000004a7805 */ /* 0x000fe4000001ff00 */
[----:B------:R-:W-:Y:S01]  /*0ab0*/  CS2R R76, SRZ ;  /* 0x00000000004c7805 */ /* 0x000fe2000001ff00 */
[----:B------:R-:W-:Y:S01]  /*0ac0*/  IMAD.MOV R2, RZ, RZ, -R2 ;  /* 0x000000ffff027224 */ /* 0x000fe200078e0a02 */
[----:B------:R-:W-:Y:S01]  /*0ad0*/  CS2R R78, SRZ ;  /* 0x00000000004e7805 */ /* 0x000fe2000001ff00 */
[----:B------:R-:W-:Y:S01]  /*0ae0*/  IMAD R3, R9, R20, RZ ;  /* 0x0000001409037224 */ /* 0x000fe200078e02ff */
[----:B------:R-:W-:Y:S01]  /*0af0*/  IABS R9, R0 ;  /* 0x0000000000097213 */ /* 0x000fe20000000000 */
[----:B------:R-:W-:Y:S01]  /*0b00*/  IMAD R0, R11, R2, R7 ;  /* 0x000000020b007224 */ /* 0x000fe200078e0207 */
[----:B------:R-:W-:Y:S01]  /*0b10*/  LOP3.LUT R2, R26, 0x34, RZ, 0xfc, !PT ;  /* 0x000000341a027812 */ /* 0x000fe200078efcff */
[----:B------:R-:W-:Y:S01]  /*0b20*/  IMAD.HI.U32 R4, R5, R3, R4 ;  /* 0x0000000305047227 */ /* 0x000fe200078e0004 */
[----:B------:R-:W-:-:S02]  /*0b30*/  SHF.R.S32.HI R3, RZ, 0x1f, R168 ;  /* 0x0000001fff037819 */ /* 0x000fc400000114a8 */
[----:B------:R-:W-:Y:S02]  /*0b40*/  CS2R R80, SRZ ;  /* 0x0000000000507805 */ /* 0x000fe4000001ff00 */
[----:B------:R-:W-:Y:S01]  /*0b50*/  ISETP.GT.U32.AND P0, PT, R11, R0, PT ;  /* 0x000000000b00720c */ /* 0x000fe20003f04070 */
[----:B------:R-:W-:Y:S01]  /*0b60*/  IMAD R166, R93, 0x40, R92 ;  /* 0x000000405da67824 */ /* 0x000fe200078e025c */
[----:B------:R-:W-:Y:S01]  /*0b70*/  LEA.HI R168, R3, R168, RZ, 0x6 ;  /* 0x000000a803a87211 */ /* 0x000fe200078f30ff */
[----:B------:R-:W-:Y:S01]  /*0b80*/  IMAD.HI.U32 R5, R4, R9, RZ ;  /* 0x0000000904057227 */ /* 0x000fe200078e00ff */
[----:B------:R-:W-:Y:S02]  /*0b90*/  ISETP.GE.AND P5, PT, R2, RZ, PT ;  /* 0x000000ff0200720c */ /* 0x000fe40003fa6270 */
[----:B------:R-:W-:Y:S02]  /*0ba0*/  CS2R R82, SRZ ;  /* 0x0000000000527805 */ /* 0x000fe4000001ff00 */
[----:B------:R-:W-:Y:S01]  /*0bb0*/  CS2R R84, SRZ ;  /* 0x0000000000547805 */ /* 0x000fe2000001ff00 */
[----:B------:R-:W-:Y:S01]  /*0bc0*/  IMAD.HI.U32 R6, R4, R13, RZ ;  /* 0x0000000d04067227 */ /* 0x000fe200078e00ff */
[----:B------:R-:W-:-:S02]  /*0bd0*/  CS2R R86, SRZ ;  /* 0x0000000000567805 */ /* 0x000fc4000001ff00 */
[----:B------:R-:W-:Y:S02]  /*0be0*/  CS2R R40, SRZ ;  /* 0x0000000000287805 */ /* 0x000fe4000001ff00 */
[----:B------:R-:W-:Y:S01]  /*0bf0*/  CS2R R42, SRZ ;  /* 0x00000000002a7805 */ /* 0x000fe2000001ff00 */
[----:B------:R-:W-:Y:S01]  /*0c00*/  IMAD.MOV R5, RZ, RZ, -R5 ;  /* 0x000000ffff057224 */ /* 0x000fe200078e0a05 */
[----:B------:R-:W-:Y:S01]  /*0c10*/  CS2R R44, SRZ ;  /* 0x00000000002c7805 */ /* 0x000fe2000001ff00 */
[----:B------:R-:W-:Y:S01]  /*0c20*/  @!P0 IMAD.IADD R0, R0, 0x1, -R11 ;  /* 0x0000000100008824 */ /* 0x000fe200078e0a0b */
[----:B------:R-:W-:Y:S01]  /*0c30*/  ISETP.GE.AND P0, PT, R88, RZ, PT ;  /* 0x000000ff5800720c */ /* 0x000fe20003f06270 */
[----:B------:R-:W-:Y:S01]  /*0c40*/  IMAD.MOV R6, RZ, RZ, -R6 ;  /* 0x000000ffff067224 */ /* 0x000fe200078e0a06 */
[----:B------:R-:W-:Y:S01]  /*0c50*/  CS2R R46, SRZ ;  /* 0x00000000002e7805 */ /* 0x000fe2000001ff00 */
[C---:B------:R-:W-:Y:S01]  /*0c60*/  IMAD R3, R20.reuse, R5, R9 ;  /* 0x0000000514037224 */ /* 0x040fe200078e0209 */
[----:B------:R-:W-:Y:S01]  /*0c70*/  IABS R9, R2 ;  /* 0x0000000200097213 */ /* 0x000fe20000000000 */
[----:B------:R-:W-:Y:S01]  /*0c80*/  IMAD R5, R20, R6, R13 ;  /* 0x0000000614057224 */ /* 0x000fe200078e020d */
[----:B------:R-:W-:Y:S01]  /*0c90*/  ISETP.GT.U32.AND P1, PT, R11, R0, PT ;  /* 0x000000000b00720c */ /* 0x000fe20003f24070 */
[----:B------:R-:W-:Y:S01]  /*0ca0*/  IMAD.HI.U32 R8, R4, R19, RZ ;  /* 0x0000001304087227 */ /* 0x000fe200078e00ff */
[----:B------:R-:W-:-:S02]  /*0cb0*/  LOP3.LUT R6, R26, 0x30, RZ, 0xfc, !PT ;  /* 0x000000301a067812 */ /* 0x000fc400078efcff */
[----:B------:R-:W-:Y:S02]  /*0cc0*/  CS2R R48, SRZ ;  /* 0x0000000000307805 */ /* 0x000fe4000001ff00 */
[----:B------:R-:W-:Y:S01]  /*0cd0*/  CS2R R50, SRZ ;  /* 0x0000000000327805 */ /* 0x000fe2000001ff00 */
[----:B------:R-:W-:Y:S01]  /*0ce0*/  IMAD.HI.U32 R2, R4, R9, RZ ;  /* 0x0000000904027227 */ /* 0x000fe200078e00ff */
[----:B------:R-:W-:Y:S02]  /*0cf0*/  IABS R13, R6 ;  /* 0x00000006000d7213 */ /* 0x000fe40000000000 */
[----:B------:R-:W-:Y:S02]  /*0d00*/  CS2R R52, SRZ ;  /* 0x0000000000347805 */ /* 0x000fe4000001ff00 */
[----:B------:R-:W-:Y:S01]  /*0d10*/  ISETP.GE.AND P3, PT, R6, RZ, PT ;  /* 0x000000ff0600720c */ /* 0x000fe20003f66270 */
[----:B------:R-:W-:Y:S01]  /*0d20*/  IMAD.MOV R10, RZ, RZ, -R2 ;  /* 0x000000ffff0a7224 */ /* 0x000fe200078e0a02 */
[----:B------:R-:W-:Y:S01]  /*0d30*/  CS2R R54, SRZ ;  /* 0x0000000000367805 */ /* 0x000fe2000001ff00 */
[----:B------:R-:W-:Y:S01]  /*0d40*/  IMAD.HI.U32 R2, R4, R17, RZ ;  /* 0x0000001104027227 */ /* 0x000fe200078e00ff */
[----:B------:R-:W-:Y:S01]  /*0d50*/  SHF.R.S32.HI R168, RZ, 0x6, R168 ;  /* 0x00000006ffa87819 */ /* 0x000fe200000114a8 */
[----:B------:R-:W-:-:S02]  /*0d60*/  UMOV UR11, 0x40000040 ;  /* 0x40000040000b7882 */ /* 0x000fc40000000000 */
[----:B------:R-:W-:-:S04]  /*0d70*/  IMAD.HI.U32 R6, R4, R13, RZ ;  /* 0x0000000d04067227 */ /* 0x000fc800078e00ff */
[----:B------:R-:W-:Y:S02]  /*0d80*/  IMAD.MOV R2, RZ, RZ, -R2 ;  /* 0x000000ffff027224 */ /* 0x000fe400078e0a02 */
[----:B------:R-:W-:Y:S01]  /*0d90*/  @!P1 IMAD.IADD R0, R0, 0x1, -R11 ;  /* 0x0000000100009824 */ /* 0x000fe200078e0a0b */
[C---:B------:R-:W-:Y:S01]  /*0da0*/  ISETP.GT.U32.AND P1, PT, R20.reuse, R3, PT ;  /* 0x000000031400720c */ /* 0x040fe20003f24070 */
[----:B------:R-:W-:Y:S02]  /*0db0*/  IMAD.MOV R12, RZ, RZ, -R6 ;  /* 0x000000ffff0c7224 */ /* 0x000fe400078e0a06 */
[C---:B------:R-:W-:Y:S02]  /*0dc0*/  IMAD R6, R20.reuse, R10, R9 ;  /* 0x0000000a14067224 */ /* 0x040fe400078e0209 */
[----:B------:R-:W-:Y:S01]  /*0dd0*/  IMAD R9, R20, R2, R17 ;  /* 0x0000000214097224 */ /* 0x000fe200078e0211 */
[----:B------:R-:W-:Y:S01]  /*0de0*/  IABS R17, R33 ;  /* 0x0000002100117213 */ /* 0x000fe20000000000 */
[----:B------:R-:W-:-:S02]  /*0df0*/  IMAD.MOV.U32 R2, RZ, RZ, R0 ;  /* 0x000000ffff027224 */ /* 0x000fc400078e0000 */
[----:B------:R-:W-:-:S04]  /*0e00*/  IMAD.HI.U32 R7, R4, R15, RZ ;  /* 0x0000000f04077227 */ /* 0x000fc800078e00ff */
[----:B------:R-:W-:Y:S01]  /*0e10*/  @!P0 IMAD.MOV R2, RZ, RZ, -R2 ;  /* 0x000000ffff028224 */ /* 0x000fe200078e0a02 */
[C---:B------:R-:W-:Y:S01]  /*0e20*/  ISETP.GT.U32.AND P0, PT, R20.reuse, R5, PT ;  /* 0x000000051400720c */ /* 0x040fe20003f04070 */
[----:B------:R-:W-:Y:S01]  /*0e30*/  @!P1 IMAD.IADD R3, R3, 0x1, -R20 ;  /* 0x0000000103039824 */ /* 0x000fe200078e0a14 */
[----:B------:R-:W-:Y:S01]  /*0e40*/  @!P6 LOP3.LUT R2, RZ, R22, RZ, 0x33, !PT ;  /* 0x00000016ff02e212 */ /* 0x000fe200078e33ff */
[----:B------:R-:W-:Y:S02]  /*0e50*/  IMAD.MOV R10, RZ, RZ, -R8 ;  /* 0x000000ffff0a7224 */ /* 0x000fe400078e0a08 */
[----:B------:R-:W-:Y:S01]  /*0e60*/  IMAD.MOV R14, RZ, RZ, -R7 ;  /* 0x000000ffff0e7224 */ /* 0x000fe200078e0a07 */
[C---:B------:R-:W-:Y:S01]  /*0e70*/  ISETP.GT.U32.AND P1, PT, R20.reuse, R3, PT ;  /* 0x000000031400720c */ /* 0x040fe20003f24070 */
[C---:B------:R-:W-:Y:S02]  /*0e80*/  IMAD R7, R20.reuse, R12, R13 ;  /* 0x0000000c14077224 */ /* 0x040fe400078e020d */
[----:B------:R-:W-:Y:S01]  /*0e90*/  IMAD R10, R20, R10, R19 ;  /* 0x0000000a140a7224 */ /* 0x000fe200078e0213 */
[----:B------:R-:W-:Y:S01]  /*0ea0*/  IABS R19, R34 ;  /* 0x0000002200137213 */ /* 0x000fe20000000000 */
[----:B------:R-:W-:-:S04]  /*0eb0*/  IMAD.HI.U32 R11, R4, R17, RZ ;  /* 0x00000011040b7227 */ /* 0x000fc800078e00ff */
[----:B------:R-:W-:Y:S01]  /*0ec0*/  @!P0 IMAD.IADD R5, R5, 0x1, -R20 ;  /* 0x0000000105058824 */ /* 0x000fe200078e0a14 */
[----:B------:R-:W-:Y:S01]  /*0ed0*/  ISETP.GT.U32.AND P0, PT, R20, R6, PT ;  /* 0x000000061400720c */ /* 0x000fe20003f04070 */
[----:B------:R-:W-:-:S03]  /*0ee0*/  IMAD.HI.U32 R12, R4, R19, RZ ;  /* 0x00000013040c7227 */ /* 0x000fc600078e00ff */
[C---:B------:R-:W-:Y:S01]  /*0ef0*/  ISETP.GT.U32.AND P6, PT, R20.reuse, R5, PT ;  /* 0x000000051400720c */ /* 0x040fe20003fc4070 */
[----:B------:R-:W-:Y:S01]  /*0f00*/  @!P1 IMAD.IADD R3, R3, 0x1, -R20 ;  /* 0x0000000103039824 */ /* 0x000fe200078e0a14 */
[C---:B------:R-:W-:Y:S01]  /*0f10*/  ISETP.GT.U32.AND P1, PT, R20.reuse, R7, PT ;  /* 0x000000071400720c */ /* 0x040fe20003f24070 */
[----:B------:R-:W-:Y:S02]  /*0f20*/  IMAD.MOV R11, RZ, RZ, -R11 ;  /* 0x000000ffff0b7224 */ /* 0x000fe400078e0a0b */
[----:B------:R-:W-:Y:S01]  /*0f30*/  IMAD R8, R20, R14, R15 ;  /* 0x0000000e14087224 */ /* 0x000fe200078e020f */
[----:B------:R-:W-:Y:S01]  /*0f40*/  IABS R15, R32 ;  /* 0x00000020000f7213 */ /* 0x000fe20000000000 */
[----:B------:R-:W-:Y:S02]  /*0f50*/  IMAD.MOV R14, RZ, RZ, -R12 ;  /* 0x000000ffff0e7224 */ /* 0x000fe400078e0a0c */
[----:B------:R-:W-:Y:S01]  /*0f60*/  @!P0 IMAD.IADD R6, R6, 0x1, -R20 ;  /* 0x0000000106068824 */ /* 0x000fe200078e0a14 */
[C---:B------:R-:W-:Y:S01]  /*0f70*/  ISETP.GT.U32.AND P0, PT, R20.reuse, R9, PT ;  /* 0x000000091400720c */ /* 0x040fe20003f04070 */
[----:B------:R-:W-:-:S02]  /*0f80*/  IMAD R12, R20, R11, R17 ;  /* 0x0000000b140c7224 */ /* 0x000fc400078e0211 */
[----:B------:R-:W-:Y:S01]  /*0f90*/  @!P6 IMAD.IADD R5, R5, 0x1, -R20 ;  /* 0x000000010505e824 */ /* 0x000fe200078e0a14 */
[----:B------:R-:W-:Y:S01]  /*0fa0*/  ISETP.GT.U32.AND P6, PT, R20, R8, PT ;  /* 0x000000081400720c */ /* 0x000fe20003fc4070 */
[----:B------:R-:W-:-:S04]  /*0fb0*/  IMAD.HI.U32 R0, R4, R15, RZ ;  /* 0x0000000f04007227 */ /* 0x000fc800078e00ff */
[----:B------:R-:W-:Y:S01]  /*0fc0*/  @!P1 IMAD.IADD R7, R7, 0x1, -R20 ;  /* 0x0000000107079824 */ /* 0x000fe200078e0a14 */
[C---:B------:R-:W-:Y:S01]  /*0fd0*/  ISETP.GT.U32.AND P1, PT, R20.reuse, R10, PT ;  /* 0x0000000a1400720c */ /* 0x040fe20003f24070 */
[----:B------:R-:W-:Y:S02]  /*0fe0*/  IMAD.MOV R0, RZ, RZ, -R0 ;  /* 0x000000ffff007224 */ /* 0x000fe400078e0a00 */
[----:B------:R-:W-:Y:S01]  /*0ff0*/  @!P0 IMAD.IADD R9, R9, 0x1, -R20 ;  /* 0x0000000109098824 */ /* 0x000fe200078e0a14 */
[----:B------:R-:W-:Y:S01]  /*1000*/  ISETP.GT.U32.AND P0, PT, R20, R12, PT ;  /* 0x0000000c1400720c */ /* 0x000fe20003f04070 */
[----:B------:R-:W-:-:S04]  /*1010*/  IMAD.HI.U32 R13, R4, R21, RZ ;  /* 0x00000015040d7227 */ /* 0x000fc800078e00ff */
[C---:B------:R-:W-:Y:S02]  /*1020*/  IMAD R0, R20.reuse, R0, R15 ;  /* 0x0000000014007224 */ /* 0x040fe400078e020f */
[----:B------:R-:W-:Y:S02]  /*1030*/  IMAD.MOV R16, RZ, RZ, -R13 ;  /* 0x000000ffff107224 */ /* 0x000fe400078e0a0d */
[----:B------:R-:W-:Y:S01]  /*1040*/  IMAD R13, R20, R14, R19 ;  /* 0x0000000e140d7224 */ /* 0x000fe200078e0213 */
[----:B------:R-:W-:Y:S01]  /*1050*/  IABS R19, R36 ;  /* 0x0000002400137213 */ /* 0x000fe20000000000 */
[--C-:B------:R-:W-:Y:S01]  /*1060*/  @!P6 IMAD.IADD R8, R8, 0x1, -R20.reuse ;  /* 0x000000010808e824 */ /* 0x100fe200078e0a14 */
[----:B------:R-:W-:Y:S01]  /*1070*/  ISETP.GT.U32.AND P6, PT, R20, R0, PT ;  /* 0x000000001400720c */ /* 0x000fe20003fc4070 */
[--C-:B------:R-:W-:Y:S01]  /*1080*/  @!P0 IMAD.IADD R12, R12, 0x1, -R20.reuse ;  /* 0x000000010c0c8824 */ /* 0x100fe200078e0a14 */
[----:B------:R-:W-:Y:S01]  /*1090*/  ISETP.GT.U32.AND P0, PT, R20, R7, PT ;  /* 0x000000071400720c */ /* 0x000fe20003f04070 */
[----:B------:R-:W-:Y:S01]  /*10a0*/  @!P1 IMAD.IADD R10, R10, 0x1, -R20 ;  /* 0x000000010a0a9824 */ /* 0x000fe200078e0a14 */
[C---:B------:R-:W-:Y:S01]  /*10b0*/  ISETP.GT.U32.AND P1, PT, R20.reuse, R13, PT ;  /* 0x0000000d1400720c */ /* 0x040fe20003f24070 */
[----:B------:R-:W-:Y:S01]  /*10c0*/  IMAD R14, R20, R16, R21 ;  /* 0x00000010140e7224 */ /* 0x000fe200078e0215 */
[----:B------:R-:W-:Y:S01]  /*10d0*/  IABS R21, R37 ;  /* 0x0000002500157213 */ /* 0x000fe20000000000 */
[----:B------:R-:W-:-:S04]  /*10e0*/  IMAD.HI.U32 R11, R4, R19, RZ ;  /* 0x00000013040b7227 */ /* 0x000fc800078e00ff */
[----:B------:R-:W-:-:S04]  /*10f0*/  IMAD.HI.U32 R15, R4, R21, RZ ;  /* 0x00000015040f7227 */ /* 0x000fc800078e00ff */
[--C-:B------:R-:W-:Y:S01]  /*1100*/  @!P6 IMAD.IADD R0, R0, 0x1, -R20.reuse ;  /* 0x000000010000e824 */ /* 0x100fe200078e0a14 */
[C---:B------:R-:W-:Y:S01]  /*1110*/  ISETP.GT.U32.AND P6, PT, R20.reuse, R6, PT ;  /* 0x000000061400720c */ /* 0x040fe20003fc4070 */
[--C-:B------:R-:W-:Y:S01]  /*1120*/  @!P0 IMAD.IADD R7, R7, 0x1, -R20.reuse ;  /* 0x0000000107078824 */ /* 0x100fe200078e0a14 */
[C---:B------:R-:W-:Y:S01]  /*1130*/  ISETP.GT.U32.AND P0, PT, R20.reuse, R9, PT ;  /* 0x000000091400720c */ /* 0x040fe20003f04070 */
[----:B------:R-:W-:Y:S01]  /*1140*/  @!P1 IMAD.IADD R13, R13, 0x1, -R20 ;  /* 0x000000010d0d9824 */ /* 0x000fe200078e0a14 */
[----:B------:R-:W-:Y:S01]  /*1150*/  ISETP.GT.U32.AND P1, PT, R20, R8, PT ;  /* 0x000000081400720c */ /* 0x000fe20003f24070 */
[----:B------:R-:W-:-:S04]  /*1160*/  IMAD.HI.U32 R16, R4, R25, RZ ;  /* 0x0000001904107227 */ /* 0x000fc800078e00ff */
[----:B------:R-:W-:Y:S02]  /*1170*/  IMAD.MOV R18, RZ, RZ, -R15 ;  /* 0x000000ffff127224 */ /* 0x000fe400078e0a0f */
[----:B------:R-:W-:Y:S02]  /*1180*/  IMAD.MOV R11, RZ, RZ, -R11 ;  /* 0x000000ffff0b7224 */ /* 0x000fe400078e0a0b */
[----:B------:R-:W-:Y:S01]  /*1190*/  @!P2 IMAD.MOV R3, RZ, RZ, -R3 ;  /* 0x000000ffff03a224 */ /* 0x000fe200078e0a03 */
[----:B------:R-:W-:Y:S01]  /*11a0*/  ISETP.GT.U32.AND P2, PT, R20, R10, PT ;  /* 0x0000000a1400720c */ /* 0x000fe20003f44070 */
[----:B------:R-:W-:-:S04]  /*11b0*/  IMAD.HI.U32 R17, R4, R27, RZ ;  /* 0x0000001b04117227 */ /* 0x000fc800078e00ff */
[----:B------:R-:W-:Y:S02]  /*11c0*/  IMAD.MOV R22, RZ, RZ, -R16 ;  /* 0x000000ffff167224 */ /* 0x000fe400078e0a10 */
[----:B------:R-:W-:-:S04]  /*11d0*/  IMAD.HI.U32 R4, R4, R29, RZ ;  /* 0x0000001d04047227 */ /* 0x000fc800078e00ff */
[C---:B------:R-:W-:Y:S01]  /*11e0*/  IMAD R16, R20.reuse, R18, R21 ;  /* 0x0000001214107224 */ /* 0x040fe200078e0215 */
[----:B------:R-:W-:Y:S01]  /*11f0*/  SHF.R.U32.HI R21, RZ, 0x2, R93 ;  /* 0x00000002ff157819 */ /* 0x000fe2000001165d */
[----:B------:R-:W-:Y:S02]  /*1200*/  IMAD R15, R20, R11, R19 ;  /* 0x0000000b140f7224 */ /* 0x000fe400078e0213 */
[----:B------:R-:W-:Y:S01]  /*1210*/  @!P6 IMAD.IADD R6, R6, 0x1, -R20 ;  /* 0x000000010606e824 */ /* 0x000fe200078e0a14 */
[C---:B------:R-:W-:Y:S01]  /*1220*/  ISETP.GT.U32.AND P6, PT, R20.reuse, R12, PT ;  /* 0x0000000c1400720c */ /* 0x040fe20003fc4070 */
[----:B------:R-:W-:Y:S01]  /*1230*/  @!P4 IMAD.MOV R5, RZ, RZ, -R5 ;  /* 0x000000ffff05c224 */ /* 0x000fe200078e0a05 */
[C---:B------:R-:W-:Y:S01]  /*1240*/  ISETP.GT.U32.AND P4, PT, R20.reuse, R0, PT ;  /* 0x000000001400720c */ /* 0x040fe20003f84070 */
[----:B------:R-:W-:Y:S02]  /*1250*/  IMAD.MOV R4, RZ, RZ, -R4 ;  /* 0x000000ffff047224 */ /* 0x000fe400078e0a04 */
[----:B------:R-:W-:Y:S01]  /*1260*/  @!P0 IMAD.IADD R9, R9, 0x1, -R20 ;  /* 0x0000000109098824 */ /* 0x000fe200078e0a14 */
[C---:B------:R-:W-:Y:S01]  /*1270*/  ISETP.GT.U32.AND P0, PT, R20.reuse, R16, PT ;  /* 0x000000101400720c */ /* 0x040fe20003f04070 */
[----:B------:R-:W-:Y:S01]  /*1280*/  @!P5 IMAD.MOV R6, RZ, RZ, -R6 ;  /* 0x000000ffff06d224 */ /* 0x000fe200078e0a06 */
[C---:B------:R-:W-:Y:S01]  /*1290*/  ISETP.GT.U32.AND P5, PT, R20.reuse, R13, PT ;  /* 0x0000000d1400720c */ /* 0x040fe20003fa4070 */
[----:B------:R-:W-:Y:S01]  /*12a0*/  @!P3 IMAD.MOV R7, RZ, RZ, -R7 ;  /* 0x000000ffff07b224 */ /* 0x000fe200078e0a07 */
[----:B------:R-:W-:Y:S01]  /*12b0*/  ISETP.GT.U32.AND P3, PT, R20, R14, PT ;  /* 0x0000000e1400720c */ /* 0x000fe20003f64070 */
[----:B------:R-:W-:Y:S01]  /*12c0*/  @!P1 IMAD.IADD R8, R8, 0x1, -R20 ;  /* 0x0000000108089824 */ /* 0x000fe200078e0a14 */
[C---:B------:R-:W-:Y:S01]  /*12d0*/  ISETP.GT.U32.AND P1, PT, R20.reuse, R15, PT ;  /* 0x0000000f1400720c */ /* 0x040fe20003f24070 */
[----:B------:R-:W-:-:S02]  /*12e0*/  IMAD R19, R20, R4, R29 ;  /* 0x0000000414137224 */ /* 0x000fc400078e021d */
[----:B------:R-:W-:Y:S02]  /*12f0*/  IMAD.MOV R24, RZ, RZ, -R17 ;  /* 0x000000ffff187224 */ /* 0x000fe400078e0a11 */
[----:B------:R-:W-:Y:S02]  /*1300*/  IMAD R17, R20, R22, R25 ;  /* 0x0000001614117224 */ /* 0x000fe400078e0219 */
[--C-:B------:R-:W-:Y:S01]  /*1310*/  @!P2 IMAD.IADD R10, R10, 0x1, -R20.reuse ;  /* 0x000000010a0aa824 */ /* 0x100fe200078e0a14 */
[C---:B------:R-:W-:Y:S01]  /*1320*/  ISETP.GT.U32.AND P2, PT, R20.reuse, R19, PT ;  /* 0x000000131400720c */ /* 0x040fe20003f44070 */
[----:B------:R-:W-:Y:S02]  /*1330*/  IMAD R18, R20, R24, R27 ;  /* 0x0000001814127224 */ /* 0x000fe400078e021b */
[--C-:B------:R-:W-:Y:S01]  /*1340*/  @!P4 IMAD.IADD R0, R0, 0x1, -R20.reuse ;  /* 0x000000010000c824 */ /* 0x100fe200078e0a14 */
[----:B------:R-:W-:Y:S01]  /*1350*/  ISETP.GT.U32.AND P4, PT, R20, R17, PT ;  /* 0x000000111400720c */ /* 0x000fe20003f84070 */
[--C-:B------:R-:W-:Y:S01]  /*1360*/  @!P0 IMAD.IADD R16, R16, 0x1, -R20.reuse ;  /* 0x0000000110108824 */ /* 0x100fe200078e0a14 */
[----:B------:R-:W-:Y:S01]  /*1370*/  ISETP.GE.AND P0, PT, R32, RZ, PT ;  /* 0x000000ff2000720c */ /* 0x000fe20003f06270 */
[--C-:B------:R-:W-:Y:S01]  /*1380*/  @!P6 IMAD.IADD R12, R12, 0x1, -R20.reuse ;  /* 0x000000010c0ce824 */ /* 0x100fe200078e0a14 */
[----:B------:R-:W-:Y:S01]  /*1390*/  ISETP.GE.AND P6, PT, R28, RZ, PT ;  /* 0x000000ff1c00720c */ /* 0x000fe20003fc6270 */
[--C-:B------:R-:W-:Y:S01]  /*13a0*/  @!P5 IMAD.IADD R13, R13, 0x1, -R20.reuse ;  /* 0x000000010d0dd824 */ /* 0x100fe200078e0a14 */
[----:B------:R-:W-:Y:S01]  /*13b0*/  ISETP.GE.AND P5, PT, R30, RZ, PT ;  /* 0x000000ff1e00720c */ /* 0x000fe20003fa6270 */
[--C-:B------:R-:W-:Y:S01]  /*13c0*/  @!P3 IMAD.IADD R14, R14, 0x1, -R20.reuse ;  /* 0x000000010e0eb824 */ /* 0x100fe200078e0a14 */
[----:B------:R-:W-:Y:S01]  /*13d0*/  ISETP.GT.U32.AND P3, PT, R20, R18, PT ;  /* 0x000000121400720c */ /* 0x000fe20003f64070 */
[--C-:B------:R-:W-:Y:S01]  /*13e0*/  @!P1 IMAD.IADD R15, R15, 0x1, -R20.reuse ;  /* 0x000000010f0f9824 */ /* 0x100fe200078e0a14 */
[----:B------:R-:W-:Y:S01]  /*13f0*/  ISETP.GE.AND P1, PT, R31, RZ, PT ;  /* 0x000000ff1f00720c */ /* 0x000fe20003f26270 */
[----:B------:R-:W-:Y:S01]  /*1400*/  @!P2 IMAD.IADD R19, R19, 0x1, -R20 ;  /* 0x000000011313a824 */ /* 0x000fe200078e0a14 */
[----:B------:R-:W-:Y:S01]  /*1410*/  ISETP.GE.AND P2, PT, R33, RZ, PT ;  /* 0x000000ff2100720c */ /* 0x000fe20003f46270 */
[----:B------:R-:W-:Y:S01]  /*1420*/  IMAD.MOV.U32 R11, RZ, RZ, R0 ;  /* 0x000000ffff0b7224 */ /* 0x000fe200078e0000 */
[----:B------:R-:W-:Y:S01]  /*1430*/  CS2R R30, SRZ ;  /* 0x00000000001e7805 */ /* 0x000fe2000001ff00 */
[----:B------:R-:W-:Y:S01]  /*1440*/  @!P4 IMAD.IADD R17, R17, 0x1, -R20 ;  /* 0x000000011111c824 */ /* 0x000fe200078e0a14 */
[----:B------:R-:W-:Y:S01]  /*1450*/  ISETP.GE.AND P4, PT, R34, RZ, PT ;  /* 0x000000ff2200720c */ /* 0x000fe20003f86270 */
[----:B------:R-:W-:Y:S01]  /*1460*/  @!P0 IMAD.MOV R11, RZ, RZ, -R11 ;  /* 0x000000ffff0b8224 */ /* 0x000fe200078e0a0b */
[C---:B------:R-:W-:Y:S01]  /*1470*/  ISETP.GT.U32.AND P0, PT, R20.reuse, R19, PT ;  /* 0x000000131400720c */ /* 0x040fe20003f04070 */
[----:B------:R-:W-:Y:S01]  /*1480*/  @!P6 IMAD.MOV R8, RZ, RZ, -R8 ;  /* 0x000000ffff08e224 */ /* 0x000fe200078e0a08 */
[----:B------:R-:W-:Y:S01]  /*1490*/  ISETP.GT.U32.AND P6, PT, R20, R17, PT ;  /* 0x000000111400720c */ /* 0x000fe20003fc4070 */
[----:B------:R-:W-:Y:S01]  /*14a0*/  @!P3 IMAD.IADD R18, R18, 0x1, -R20 ;  /* 0x000000011212b824 */ /* 0x000fe200078e0a14 */
[C---:B------:R-:W-:Y:S01]  /*14b0*/  ISETP.GT.U32.AND P3, PT, R20.reuse, R14, PT ;  /* 0x0000000e1400720c */ /* 0x040fe20003f64070 */
[----:B------:R-:W-:Y:S01]  /*14c0*/  @!P5 IMAD.MOV R9, RZ, RZ, -R9 ;  /* 0x000000ffff09d224 */ /* 0x000fe200078e0a09 */
[C---:B------:R-:W-:Y:S01]  /*14d0*/  ISETP.GT.U32.AND P5, PT, R20.reuse, R15, PT ;  /* 0x0000000f1400720c */ /* 0x040fe20003fa4070 */
[----:B------:R-:W-:Y:S01]  /*14e0*/  @!P1 IMAD.MOV R10, RZ, RZ, -R10 ;  /* 0x000000ffff0a9224 */ /* 0x000fe200078e0a0a */
[C---:B------:R-:W-:Y:S01]  /*14f0*/  ISETP.GT.U32.AND P1, PT, R20.reuse, R16, PT ;  /* 0x000000101400720c */ /* 0x040fe20003f24070 */
[----:B------:R-:W-:Y:S01]  /*1500*/  @!P2 IMAD.MOV R12, RZ, RZ, -R12 ;  /* 0x000000ffff0ca224 */ /* 0x000fe200078e0a0c */
[----:B------:R-:W-:Y:S01]  /*1510*/  ISETP.GT.U32.AND P2, PT, R20, R18, PT ;  /* 0x000000121400720c */ /* 0x000fe20003f44070 */
[----:B------:R-:W-:Y:S01]  /*1520*/  IMAD.SHL.U32 R4, R90, 0x2, RZ ;  /* 0x000000025a047824 */ /* 0x000fe200078e00ff */
[----:B------:R-:W-:Y:S01]  /*1530*/  CS2R R32, SRZ ;  /* 0x0000000000207805 */ /* 0x000fe2000001ff00 */
[--C-:B------:R-:W-:Y:S01]  /*1540*/  @!P0 IMAD.IADD R19, R19, 0x1, -R20.reuse ;  /* 0x0000000113138824 */ /* 0x100fe200078e0a14 */
[----:B------:R-:W-:Y:S01]  /*1550*/  ISETP.GE.AND P0, PT, R38, RZ, PT ;  /* 0x000000ff2600720c */ /* 0x000fe20003f06270 */
        /* <DEDUP_REMOVED lines=8> */
[----:B------:R-:W-:Y:S01]  /*15e0*/  @!P4 IMAD.MOV R13, RZ, RZ, -R13 ;  /* 0x000000ffff0dc224 */ /* 0x000fe200078e0a0d */
[----:B------:R-:W-:Y:S01]  /*15f0*/  ISETP.GE.AND P4, PT, R26, RZ, PT ;  /* 0x000000ff1a00720c */ /* 0x000fe20003f86270 */
[----:B------:R-:W-:Y:S01]  /*1600*/  @!P2 IMAD.IADD R18, R18, 0x1, -R20 ;  /* 0x000000011212a824 */ /* 0x000fe200078e0a14 */
[----:B------:R-:W-:Y:S01]  /*1610*/  LOP3.LUT R0, R4, R21, RZ, 0x3c, !PT ;  /* 0x0000001504007212 */ /* 0x000fe200078e3cff */
[----:B------:R-:W-:Y:S01]  /*1620*/  IMAD R2, R2, UR4, RZ ;  /* 0x0000000402027c24 */ /* 0x000fe2000f8e02ff */
[----:B------:R-:W-:Y:S01]  /*1630*/  ISETP.NE.AND P2, PT, R23, RZ, PT ;  /* 0x000000ff1700720c */ /* 0x000fe20003f45270 */
[----:B------:R-:W-:Y:S01]  /*1640*/  @!P0 IMAD.MOV R17, RZ, RZ, -R17 ;  /* 0x000000ffff118224 */ /* 0x000fe200078e0a11 */
[----:B------:R-:W-:Y:S01]  /*1650*/  LOP3.LUT R4, RZ, R23, RZ, 0x33, !PT ;  /* 0x00000017ff047212 */ /* 0x000fe200078e33ff */
[----:B------:R-:W-:Y:S01]  /*1660*/  @!P3 IMAD.MOV R14, RZ, RZ, -R14 ;  /* 0x000000ffff0eb224 */ /* 0x000fe200078e0a0e */
[----:B------:R-:W-:Y:S01]  /*1670*/  LEA R152, P0, R2, UR6, 0x1 ;  /* 0x0000000602987c11 */ /* 0x000fe2000f8008ff */
[----:B------:R-:W-:Y:S01]  /*1680*/  @!P5 IMAD.MOV R15, RZ, RZ, -R15 ;  /* 0x000000ffff0fd224 */ /* 0x000fe200078e0a0f */
[C---:B------:R-:W-:Y:S01]  /*1690*/  SEL R3, R4.reuse, R3, !P2 ;  /* 0x0000000304037207 */ /* 0x040fe20005000000 */
[----:B------:R-:W-:Y:S01]  /*16a0*/  @!P1 IMAD.MOV R16, RZ, RZ, -R16 ;  /* 0x000000ffff109224 */ /* 0x000fe200078e0a10 */
[C---:B------:R-:W-:Y:S01]  /*16b0*/  SEL R5, R4.reuse, R5, !P2 ;  /* 0x0000000504057207 */ /* 0x040fe20005000000 */
[----:B------:R-:W-:Y:S01]  /*16c0*/  @!P6 IMAD.MOV R18, RZ, RZ, -R18 ;  /* 0x000000ffff12e224 */ /* 0x000fe200078e0a12 */
[----:B------:R-:W-:Y:S01]  /*16d0*/  ULDC UR4, c[0x0][0x240] ;  /* 0x0000900000047ab9 */ /* 0x000fe20000000800 */
[----:B------:R-:W-:Y:S01]  /*16e0*/  @!P4 IMAD.MOV R19, RZ, RZ, -R19 ;  /* 0x000000ffff13c224 */ /* 0x000fe200078e0a13 */
[C---:B------:R-:W-:Y:S01]  /*16f0*/  SEL R7, R4.reuse, R7, !P2 ;  /* 0x0000000704077207 */ /* 0x040fe20005000000 */
[----:B------:R-:W-:Y:S01]  /*1700*/  IMAD R3, R3, UR4, RZ ;  /* 0x0000000403037c24 */ /* 0x000fe2000f8e02ff */
[C---:B------:R-:W-:Y:S01]  /*1710*/  SEL R9, R4.reuse, R9, !P2 ;  /* 0x0000000904097207 */ /* 0x040fe20005000000 */
[----:B------:R-:W-:Y:S01]  /*1720*/  IMAD R5, R5, UR4, RZ ;  /* 0x0000000405057c24 */ /* 0x000fe2000f8e02ff */
[C---:B------:R-:W-:Y:S01]  /*1730*/  SEL R6, R4.reuse, R6, !P2 ;  /* 0x0000000604067207 */ /* 0x040fe20005000000 */
[----:B------:R-:W-:Y:S01]  /*1740*/  IMAD R7, R7, UR4, RZ ;  /* 0x0000000407077c24 */ /* 0x000fe2000f8e02ff */
[C---:B------:R-:W-:Y:S01]  /*1750*/  SEL R8, R4.reuse, R8, !P2 ;  /* 0x0000000804087207 */ /* 0x040fe20005000000 */
[----:B------:R-:W-:Y:S01]  /*1760*/  IMAD R9, R9, UR4, RZ ;  /* 0x0000000409097c24 */ /* 0x000fe2000f8e02ff */
[----:B------:R-:W-:Y:S01]  /*1770*/  SEL R10, R4, R10, !P2 ;  /* 0x0000000a040a7207 */ /* 0x000fe20005000000 */
[----:B------:R-:W-:Y:S01]  /*1780*/  IMAD.SHL.U32 R166, R166, 0x2, RZ ;  /* 0x00000002a6a67824 */ /* 0x000fe200078e00ff */
[----:B------:R-:W-:Y:S01]  /*1790*/  SEL R11, R4, R11, !P2 ;  /* 0x0000000b040b7207 */ /* 0x000fe20005000000 */
[----:B------:R-:W-:Y:S01]  /*17a0*/  IMAD R24, R8, UR4, RZ ;  /* 0x0000000408187c24 */ /* 0x000fe2000f8e02ff */
[----:B------:R-:W-:Y:S01]  /*17b0*/  SEL R12, R4, R12, !P2 ;  /* 0x0000000c040c7207 */ /* 0x000fe20005000000 */
[----:B------:R-:W-:Y:S01]  /*17c0*/  IMAD R25, R10, UR4, RZ ;  /* 0x000000040a197c24 */ /* 0x000fe2000f8e02ff */
[----:B------:R-:W-:Y:S01]  /*17d0*/  LEA.HI.X.SX32 R153, R2, UR7, 0x1, P0 ;  /* 0x0000000702997c11 */ /* 0x000fe200080f0eff */
[----:B------:R-:W-:Y:S01]  /*17e0*/  ULDC.64 UR6, c[0x0][0x218] ;  /* 0x0000860000067ab9 */ /* 0x000fe20000000a00 */
[C---:B------:R-:W-:Y:S01]  /*17f0*/  SEL R13, R4.reuse, R13, !P2 ;  /* 0x0000000d040d7207 */ /* 0x040fe20005000000 */
[----:B------:R-:W-:Y:S01]  /*1800*/  IMAD R26, R11, UR4, RZ ;  /* 0x000000040b1a7c24 */ /* 0x000fe2000f8e02ff */
[----:B------:R-:W-:Y:S01]  /*1810*/  SEL R14, R4, R14, !P2 ;  /* 0x0000000e040e7207 */ /* 0x000fe20005000000 */
[----:B------:R-:W-:Y:S01]  /*1820*/  IMAD R27, R12, UR4, RZ ;  /* 0x000000040c1b7c24 */ /* 0x000fe2000f8e02ff */
        /* <DEDUP_REMOVED lines=8> */
[----:B------:R-:W-:Y:S01]  /*18b0*/  SEL R4, R4, R19, !P2 ;  /* 0x0000001304047207 */ /* 0x000fe20005000000 */
[----:B------:R-:W-:Y:S01]  /*18c0*/  IMAD R19, R6, UR4, RZ ;  /* 0x0000000406137c24 */ /* 0x000fe2000f8e02ff */
[----:B------:R-:W-:Y:S01]  /*18d0*/  LEA R22, P2, R3, UR6, 0x1 ;  /* 0x0000000603167c11 */ /* 0x000fe2000f8408ff */
[----:B------:R-:W-:Y:S01]  /*18e0*/  IMAD R242, R18, UR4, RZ ;  /* 0x0000000412f27c24 */ /* 0x000fe2000f8e02ff */
[----:B------:R-:W-:Y:S01]  /*18f0*/  LEA R20, P1, R5, UR6, 0x1 ;  /* 0x0000000605147c11 */ /* 0x000fe2000f8208ff */
[----:B------:R-:W-:Y:S01]  /*1900*/  IMAD R161, R17, UR4, RZ ;  /* 0x0000000411a17c24 */ /* 0x000fe2000f8e02ff */
[----:B------:R-:W-:Y:S01]  /*1910*/  LEA R16, P4, R7, UR6, 0x1 ;  /* 0x0000000607107c11 */ /* 0x000fe2000f8808ff */
[----:B------:R-:W-:Y:S01]  /*1920*/  IMAD R238, R4, UR4, RZ ;  /* 0x0000000404ee7c24 */ /* 0x000fe2000f8e02ff */
[----:B------:R-:W-:Y:S01]  /*1930*/  LEA R12, P5, R9, UR6, 0x1 ;  /* 0x00000006090c7c11 */ /* 0x000fe2000f8a08ff */
[----:B------:R-:W-:Y:S01]  /*1940*/  UMOV UR4, URZ ;  /* 0x0000003f00047c82 */ /* 0x000fe20008000000 */
[----:B------:R-:W-:Y:S01]  /*1950*/  LEA.HI.X.SX32 R23, R3, UR7, 0x1, P2 ;  /* 0x0000000703177c11 */ /* 0x000fe200090f0eff */
[----:B-1----:R-:W-:Y:S01]  /*1960*/  IMAD R94, R92, R95, RZ ;  /* 0x0000005f5c5e7224 */ /* 0x002fe200078e02ff */
[----:B------:R-:W-:Y:S01]  /*1970*/  LEA.HI.X.SX32 R21, R5, UR7, 0x1, P1 ;  /* 0x0000000705157c11 */ /* 0x000fe200088f0eff */
[----:B------:R-:W-:Y:S01]  /*1980*/  IMAD R102, R179, 0x3a, RZ ;  /* 0x0000003ab3667824 */ /* 0x000fe200078e02ff */
[----:B------:R-:W-:Y:S01]  /*1990*/  LEA R18, P0, R19, UR6, 0x1 ;  /* 0x0000000613127c11 */ /* 0x000fe2000f8008ff */
[C---:B------:R-:W-:Y:S01]  /*19a0*/  IMAD R103, R179.reuse, 0x39, RZ ;  /* 0x00000039b3677824 */ /* 0x040fe200078e02ff */
[----:B------:R-:W-:Y:S01]  /*19b0*/  LEA R14, P6, R24, UR6, 0x1 ;  /* 0x00000006180e7c11 */ /* 0x000fe2000f8c08ff */
[----:B------:R-:W-:Y:S01]  /*19c0*/  IMAD R104, R179, 0x38, RZ ;  /* 0x00000038b3687824 */ /* 0x000fe200078e02ff */
[----:B------:R-:W-:Y:S01]  /*19d0*/  LEA R10, P3, R25, UR6, 0x1 ;  /* 0x00000006190a7c11 */ /* 0x000fe2000f8608ff */
[C---:B------:R-:W-:Y:S01]  /*19e0*/  IMAD R105, R179.reuse, 0x37, RZ ;  /* 0x00000037b3697824 */ /* 0x040fe200078e02ff */
[----:B------:R-:W-:Y:S01]  /*19f0*/  LEA R8, P2, R26, UR6, 0x1 ;  /* 0x000000061a087c11 */ /* 0x000fe2000f8408ff */
[----:B------:R-:W-:Y:S01]  /*1a00*/  IMAD R106, R179, 0x36, RZ ;  /* 0x00000036b36a7824 */ /* 0x000fe200078e02ff */
[----:B------:R-:W-:Y:S01]  /*1a10*/  LEA R6, P1, R27, UR6, 0x1 ;  /* 0x000000061b067c11 */ /* 0x000fe2000f8208ff */
[----:B------:R-:W-:Y:S01]  /*1a20*/  IMAD R107, R179, 0x35, RZ ;  /* 0x00000035b36b7824 */ /* 0x000fe200078e02ff */
[----:B------:R-:W-:Y:S01]  /*1a30*/  LEA.HI.X.SX32 R17, R7, UR7, 0x1, P4 ;  /* 0x0000000707117c11 */ /* 0x000fe2000a0f0eff */
[----:B------:R-:W-:Y:S01]  /*1a40*/  IMAD R108, R179, 0x34, RZ ;  /* 0x00000034b36c7824 */ /* 0x000fe200078e02ff */
[----:B------:R-:W-:Y:S01]  /*1a50*/  LEA.HI.X.SX32 R13, R9, UR7, 0x1, P5 ;  /* 0x00000007090d7c11 */ /* 0x000fe2000a8f0eff */
[----:B------:R-:W-:Y:S01]  /*1a60*/  IMAD R109, R179, 0x33, RZ ;  /* 0x00000033b36d7824 */ /* 0x000fe200078e02ff */
[----:B------:R-:W-:Y:S01]  /*1a70*/  LEA.HI.X.SX32 R19, R19, UR7, 0x1, P0 ;  /* 0x0000000713137c11 */ /* 0x000fe200080f0eff */
[C---:B------:R-:W-:Y:S01]  /*1a80*/  IMAD R110, R179.reuse, 0x32, RZ ;  /* 0x00000032b36e7824 */ /* 0x040fe200078e02ff */
        /* <DEDUP_REMOVED lines=8> */
[----:B------:R-:W-:Y:S01]  /*1b10*/  LEA R4, P0, R28, UR6, 0x1 ;  /* 0x000000061c047c11 */ /* 0x000fe2000f8008ff */
[----:B------:R-:W-:Y:S01]  /*1b20*/  IMAD R115, R179, 0x2d, RZ ;  /* 0x0000002db3737824 */ /* 0x000fe200078e02ff */
[----:B------:R-:W-:Y:S01]  /*1b30*/  LEA R2, P4, R29, UR6, 0x1 ;  /* 0x000000061d027c11 */ /* 0x000fe2000f8808ff */
[----:B------:R-:W-:Y:S01]  /*1b40*/  IMAD R116, R179, 0x2c, RZ ;  /* 0x0000002cb3747824 */ /* 0x000fe200078e02ff */
[----:B------:R-:W-:Y:S01]  /*1b50*/  LEA R164, P6, R165, UR6, 0x1 ;  /* 0x00000006a5a47c11 */ /* 0x000fe2000f8c08ff */
[----:B------:R-:W-:Y:S01]  /*1b60*/  IMAD R117, R179, 0x2b, RZ ;  /* 0x0000002bb3757824 */ /* 0x000fe200078e02ff */
[----:B------:R-:W-:Y:S01]  /*1b70*/  LEA R162, P5, R163, UR6, 0x1 ;  /* 0x00000006a3a27c11 */ /* 0x000fe2000f8a08ff */
[----:B------:R-:W-:Y:S01]  /*1b80*/  IMAD R118, R179, 0x2a, RZ ;  /* 0x0000002ab3767824 */ /* 0x000fe200078e02ff */
[----:B------:R-:W-:Y:S01]  /*1b90*/  LEA R160, P3, R161, UR6, 0x1 ;  /* 0x00000006a1a07c11 */ /* 0x000fe2000f8608ff */
[C---:B------:R-:W-:Y:S01]  /*1ba0*/  IMAD R119, R179.reuse, 0x29, RZ ;  /* 0x00000029b3777824 */ /* 0x040fe200078e02ff */
[----:B------:R-:W-:Y:S01]  /*1bb0*/  LEA R240, P2, R242, UR6, 0x1 ;  /* 0x00000006f2f07c11 */ /* 0x000fe2000f8408ff */
[C---:B------:R-:W-:Y:S01]  /*1bc0*/  IMAD R120, R179.reuse, 0x28, RZ ;  /* 0x00000028b3787824 */ /* 0x040fe200078e02ff */
[----:B------:R-:W-:Y:S01]  /*1bd0*/  LEA R244, P1, R238, UR6, 0x1 ;  /* 0x00000006eef47c11 */ /* 0x000fe2000f8208ff */
[----:B------:R-:W-:Y:S01]  /*1be0*/  UIADD3 UR6, UP0, UR10, 0x2, URZ ;  /* 0x000000020a067890 */ /* 0x000fe2000ff1e03f */
[----:B------:R-:W-:Y:S01]  /*1bf0*/  LEA.HI.X.SX32 R5, R28, UR7, 0x1, P0 ;  /* 0x000000071c057c11 */ /* 0x000fe200080f0eff */
[----:B------:R-:W-:Y:S01]  /*1c00*/  IMAD R121, R179, 0x27, RZ ;  /* 0x00000027b3797824 */ /* 0x000fe200078e02ff */
[----:B------:R-:W-:Y:S01]  /*1c10*/  LEA.HI.X.SX32 R3, R29, UR7, 0x1, P4 ;  /* 0x000000071d037c11 */ /* 0x000fe2000a0f0eff */
        /* <DEDUP_REMOVED lines=8> */
[C---:B------:R-:W-:Y:S01]  /*1ca0*/  IMAD R126, R179.reuse, 0x22, RZ ;  /* 0x00000022b37e7824 */ /* 0x040fe200078e02ff */
[----:B------:R-:W-:Y:S01]  /*1cb0*/  LEA.HI.X.SX32 R238, R238, UR7, 0x1, P1 ;  /* 0x00000007eeee7c11 */ /* 0x000fe200088f0eff */
[C---:B------:R-:W-:Y:S01]  /*1cc0*/  IMAD R127, R179.reuse, 0x21, RZ ;  /* 0x00000021b37f7824 */ /* 0x040fe200078e02ff */
[----:B------:R-:W-:Y:S01]  /*1cd0*/  UIADD3.X UR7, UR4, 0x40000040, URZ, UP0, !UPT ;  /* 0x4000004004077890 */ /* 0x000fe200087fe43f */
[C---:B------:R-:W-:Y:S01]  /*1ce0*/  IMAD.SHL.U32 R128, R179.reuse, 0x20, RZ ;  /* 0x00000020b3807824 */ /* 0x040fe200078e00ff */
[----:B------:R-:W-:Y:S01]  /*1cf0*/  CS2R R24, SRZ ;  /* 0x0000000000187805 */ /* 0x000fe2000001ff00 */
[C---:B------:R-:W-:Y:S01]  /*1d00*/  IMAD R129, R179.reuse, 0x1f, RZ ;  /* 0x0000001fb3817824 */ /* 0x040fe200078e02ff */
        /* <DEDUP_REMOVED lines=10> */
[C---:B------:R-:W-:Y:S01]  /*1db0*/  LOP3.LUT R170, R166.reuse, 0x10, RZ, 0x3c, !PT ;  /* 0x00000010a6aa7812 */ /* 0x040fe200078e3cff */
        /* <DEDUP_REMOVED lines=11> */
[----:B------:R-:W-:Y:S01]  /*1e70*/  LOP3.LUT R181, R166, 0x70, RZ, 0x3c, !PT ;  /* 0x00000070a6b57812 */ /* 0x000fe200078e3cff */
[C---:B------:R-:W-:Y:S01]  /*1e80*/  IMAD R141, R179.reuse, 0x13, RZ ;  /* 0x00000013b38d7824 */ /* 0x040fe200078e02ff */
[----:B------:R-:W-:Y:S01]  /*1e90*/  LOP3.LUT R182, R0, 0x40, RZ, 0x3c, !PT ;  /* 0x0000004000b67812 */ /* 0x000fe200078e3cff */
[C---:B------:R-:W-:Y:S01]  /*1ea0*/  IMAD R142, R179.reuse, 0x12, RZ ;  /* 0x00000012b38e7824 */ /* 0x040fe200078e02ff */
[----:B------:R-:W-:Y:S01]  /*1eb0*/  UIADD3.64 UR22, UR6, 0x2, URZ ;  /* 0x0000000206167897 */ /* 0x000fe2000fffe03f */
[C---:B------:R-:W-:Y:S01]  /*1ec0*/  IMAD R143, R179.reuse, 0x11, RZ ;  /* 0x00000011b38f7824 */ /* 0x040fe200078e02ff */
[----:B------:R-:W-:Y:S01]  /*1ed0*/  UIADD3.64 UR14, UR6, 0x4, URZ ;  /* 0x00000004060e7897 */ /* 0x000fe2000fffe03f */
[----:B------:R-:W-:-:S02]  /*1ee0*/  IMAD.SHL.U32 R144, R179, 0x10, RZ ;  /* 0x00000010b3907824 */ /* 0x000fc400078e00ff */
[C---:B------:R-:W-:Y:S02]  /*1ef0*/  IMAD R145, R179.reuse, 0xf, RZ ;  /* 0x0000000fb3917824 */ /* 0x040fe400078e02ff */
[C---:B------:R-:W-:Y:S02]  /*1f00*/  IMAD R146, R179.reuse, 0xe, RZ ;  /* 0x0000000eb3927824 */ /* 0x040fe400078e02ff */
[C---:B------:R-:W-:Y:S02]  /*1f10*/  IMAD R147, R179.reuse, 0xd, RZ ;  /* 0x0000000db3937824 */ /* 0x040fe400078e02ff */
[C---:B------:R-:W-:Y:S02]  /*1f20*/  IMAD R148, R179.reuse, 0xc, RZ ;  /* 0x0000000cb3947824 */ /* 0x040fe400078e02ff */
[C---:B------:R-:W-:Y:S02]  /*1f30*/  IMAD R149, R179.reuse, 0xb, RZ ;  /* 0x0000000bb3957824 */ /* 0x040fe400078e02ff */
[----:B------:R-:W-:-:S02]  /*1f40*/  IMAD R150, R179, 0xa, RZ ;  /* 0x0000000ab3967824 */ /* 0x000fc400078e02ff */
[C---:B------:R-:W-:Y:S02]  /*1f50*/  IMAD R151, R179.reuse, 0x9, RZ ;  /* 0x00000009b3977824 */ /* 0x040fe400078e02ff */
[C---:B------:R-:W-:Y:S02]  /*1f60*/  IMAD.SHL.U32 R167, R179.reuse, 0x8, RZ ;  /* 0x00000008b3a77824 */ /* 0x040fe400078e00ff */
[C---:B------:R-:W-:Y:S02]  /*1f70*/  IMAD R169, R179.reuse, 0x7, RZ ;  /* 0x00000007b3a97824 */ /* 0x040fe400078e02ff */
[C---:B------:R-:W-:Y:S02]  /*1f80*/  IMAD R171, R179.reuse, 0x6, RZ ;  /* 0x00000006b3ab7824 */ /* 0x040fe400078e02ff */
[C---:B------:R-:W-:Y:S02]  /*1f90*/  IMAD R173, R179.reuse, 0x5, RZ ;  /* 0x00000005b3ad7824 */ /* 0x040fe400078e02ff */
[----:B------:R-:W-:-:S02]  /*1fa0*/  IMAD.SHL.U32 R175, R179, 0x4, RZ ;  /* 0x00000004b3af7824 */ /* 0x000fc400078e00ff */
[----:B------:R-:W-:Y:S02]  /*1fb0*/  IMAD R177, R179, 0x3, RZ ;  /* 0x00000003b3b17824 */ /* 0x000fe400078e02ff */
[----:B------:R-:W-:Y:S02]  /*1fc0*/  IMAD.U32 R93, RZ, RZ, UR8 ;  /* 0x00000008ff5d7e24 */ /* 0x000fe4000f8e00ff */
[----:B------:R-:W-:Y:S02]  /*1fd0*/  IMAD.SHL.U32 R95, R95, 0x40, RZ ;  /* 0x000000405f5f7824 */ /* 0x000fe400078e00ff */
[----:B------:R-:W-:-:S07]  /*1fe0*/  IMAD.SHL.U32 R179, R179, 0x2, RZ ;  /* 0x00000002b3b37824 */ /* 0x000fce00078e00ff */
.L_x_1:
[----:B------:R-:W-:Y:S01]  /*1ff0*/  ISETP.GT.AND P0, PT, R93, 0x2, PT ;  /* 0x000000025d00780c */ /* 0x000fe20003f04270 */
[----:B------:R-:W-:Y:S01]  /*2000*/  IMAD.WIDE R154, R179, 0x2, R152 ;  /* 0x00000002b39a7825 */ /* 0x000fe200078e0298 */
[C---:B------:R-:W-:Y:S01]  /*2010*/  ISETP.GT.AND P2, PT, R93.reuse, 0x4, PT ;  /* 0x000000045d00780c */ /* 0x040fe20003f44270 */
[----:B------:R-:W0:Y:S01]  /*2020*/  LDC R231, c[0x0][0x238] ;  /* 0x00008e00ffe77b82 */ /* 0x000e220000000800 */
[----:B------:R-:W-:Y:S02]  /*2030*/  PRMT R183, RZ, 0x7610, R183 ;  /* 0x00007610ffb77816 */ /* 0x000fe400000000b7 */
[----:B------:R-:W-:Y:S01]  /*2040*/  ISETP.GT.AND P1, PT, R93, 0x3, PT ;  /* 0x000000035d00780c */ /* 0x000fe20003f24270 */
[----:B------:R-:W-:Y:S01]  /*2050*/  IMAD.WIDE R192, R175, 0x2, R152 ;  /* 0x00000002afc07825 */ /* 0x000fe200078e0298 */
[----:B------:R-:W-:Y:S02]  /*2060*/  PRMT R187, RZ, 0x7610, R187 ;  /* 0x00007610ffbb7816 */ /* 0x000fe400000000bb */
[----:B------:R-:W-:-:S03]  /*2070*/  ISETP.GT.AND P3, PT, R93, 0x5, PT ;  /* 0x000000055d00780c */ /* 0x000fc60003f64270 */
[----:B------:R-:W2:Y:S01]  /*2080*/  @P0 LDG.E.U16 R183, desc[UR18][R154.64] ;  /* 0x000000129ab70981 */ /* 0x000ea2000c1e1500 */
[----:B------:R-:W-:Y:S01]  /*2090*/  ISETP.GT.AND P0, PT, R93, RZ, PT ;  /* 0x000000ff5d00720c */ /* 0x000fe20003f04270 */
[----:B------:R-:W-:Y:S01]  /*20a0*/  IMAD.WIDE R158, R177, 0x2, R152 ;  /* 0x00000002b19e7825 */ /* 0x000fe200078e0298 */
[----:B------:R-:W-:Y:S01]  /*20b0*/  PRMT R185, RZ, 0x7610, R185 ;  /* 0x00007610ffb97816 */ /* 0x000fe200000000b9 */
[----:B------:R1:W3:Y:S01]  /*20c0*/  @P2 LDG.E.U16 R187, desc[UR18][R192.64] ;  /* 0x00000012c0bb2981 */ /* 0x0002e2000c1e1500 */
[----:B------:R-:W-:Y:S01]  /*20d0*/  ISETP.GT.AND P2, PT, R93, 0x9, PT ;  /* 0x000000095d00780c */ /* 0x000fe20003f44270 */
[----:B------:R-:W-:Y:S01]  /*20e0*/  IMAD.WIDE R194, R173, 0x2, R152 ;  /* 0x00000002adc27825 */ /* 0x000fe200078e0298 */
[----:B------:R-:W-:Y:S02]  /*20f0*/  PRMT R248, RZ, 0x7610, R248 ;  /* 0x00007610fff87816 */ /* 0x000fe400000000f8 */
[----:B------:R-:W-:Y:S01]  /*2100*/  PRMT R189, RZ, 0x7610, R189 ;  /* 0x00007610ffbd7816 */ /* 0x000fe200000000bd */
[----:B------:R4:W5:Y:S01]  /*2110*/  @P1 LDG.E.U16 R185, desc[UR18][R158.64] ;  /* 0x000000129eb91981 */ /* 0x000962000c1e1500 */
[----:B------:R-:W-:-:S02]  /*2120*/  ISETP.GT.AND P1, PT, R93, 0x8, PT ;  /* 0x000000085d00780c */ /* 0x000fc40003f24270 */
[C---:B------:R-:W-:Y:S01]  /*2130*/  ISETP.GT.AND P5, PT, R93.reuse, 0x7, PT ;  /* 0x000000075d00780c */ /* 0x040fe20003fa4270 */
[----:B------:R-:W2:Y:S01]  /*2140*/  @P0 LDG.E.U16 R248, desc[UR18][R152.64] ;  /* 0x0000001298f80981 */ /* 0x000ea2000c1e1500 */
[----:B-1----:R-:W-:Y:S02]  /*2150*/  PRMT R193, RZ, 0x7610, R193 ;  /* 0x00007610ffc17816 */ /* 0x002fe400000000c1 */
[----:B------:R-:W-:Y:S01]  /*2160*/  ISETP.GT.AND P4, PT, R93, 0x6, PT ;  /* 0x000000065d00780c */ /* 0x000fe20003f84270 */
[----:B------:R1:W3:Y:S01]  /*2170*/  @P3 LDG.E.U16 R189, desc[UR18][R194.64] ;  /* 0x00000012c2bd3981 */ /* 0x0002e2000c1e1500 */
[----:B----4-:R-:W-:Y:S01]  /*2180*/  IMAD.WIDE R158, R151, 0x2, R152 ;  /* 0x00000002979e7825 */ /* 0x010fe200078e0298 */
[----:B------:R-:W-:Y:S02]  /*2190*/  ISETP.GT.AND P3, PT, R93, 0xa, PT ;  /* 0x0000000a5d00780c */ /* 0x000fe40003f64270 */
[----:B------:R-:W-:Y:S01]  /*21a0*/  PRMT R246, RZ, 0x7610, R246 ;  /* 0x00007610fff67816 */ /* 0x000fe200000000f6 */
[----:B------:R-:W-:Y:S01]  /*21b0*/  IMAD.WIDE R198, R167, 0x2, R152 ;  /* 0x00000002a7c67825 */ /* 0x000fe200078e0298 */
[----:B------:R-:W4:Y:S01]  /*21c0*/  @P2 LDG.E.U16 R193, desc[UR18][R158.64] ;  /* 0x000000129ec12981 */ /* 0x000f22000c1e1500 */
[----:B------:R-:W-:-:S02]  /*21d0*/  ISETP.GT.AND P2, PT, R93, 0x10, PT ;  /* 0x000000105d00780c */ /* 0x000fc40003f44270 */
[----:B------:R-:W-:Y:S01]  /*21e0*/  PRMT R184, RZ, 0x7610, R184 ;  /* 0x00007610ffb87816 */ /* 0x000fe200000000b8 */
[----:B------:R-:W-:Y:S01]  /*21f0*/  IMAD.WIDE R156, R169, 0x2, R152 ;  /* 0x00000002a99c7825 */ /* 0x000fe200078e0298 */
[----:B------:R-:W5:Y:S01]  /*2200*/  @P1 LDG.E.U16 R246, desc[UR18][R198.64] ;  /* 0x00000012c6f61981 */ /* 0x000f62000c1e1500 */
[----:B-1----:R-:W-:Y:S02]  /*2210*/  PRMT R195, RZ, 0x7610, R195 ;  /* 0x00007610ffc37816 */ /* 0x002fe400000000c3 */
[----:B------:R-:W-:Y:S01]  /*2220*/  IMAD.WIDE R204, R150, 0x2, R152 ;  /* 0x0000000296cc7825 */ /* 0x000fe200078e0298 */
[----:B------:R1:W3:Y:S01]  /*2230*/  @P5 LDG.E.U16 R184, desc[UR18][R156.64] ;  /* 0x000000129cb85981 */ /* 0x0002e2000c1e1500 */
[----:B------:R-:W-:-:S03]  /*2240*/  PRMT R203, RZ, 0x7610, R203 ;  /* 0x00007610ffcb7816 */ /* 0x000fc600000000cb */
[----:B------:R0:W3:Y:S01]  /*2250*/  @P3 LDG.E.U16 R195, desc[UR18][R204.64] ;  /* 0x00000012ccc33981 */ /* 0x0000e2000c1e1500 */
[C---:B------:R-:W-:Y:S01]  /*2260*/  ISETP.GT.AND P3, PT, R93.reuse, 0x18, PT ;  /* 0x000000185d00780c */ /* 0x040fe20003f64270 */
[----:B-1----:R-:W-:Y:S01]  /*2270*/  IMAD.WIDE R156, R144, 0x2, R152 ;  /* 0x00000002909c7825 */ /* 0x002fe200078e0298 */
[----:B------:R-:W-:Y:S02]  /*2280*/  PRMT R191, RZ, 0x7610, R191 ;  /* 0x00007610ffbf7816 */ /* 0x000fe400000000bf */
[----:B------:R-:W-:Y:S01]  /*2290*/  ISETP.GT.AND P0, PT, R93, 0xd, PT ;  /* 0x0000000d5d00780c */ /* 0x000fe20003f04270 */
[----:B------:R-:W-:Y:S01]  /*22a0*/  IMAD.WIDE R154, R171, 0x2, R152 ;  /* 0x00000002ab9a7825 */ /* 0x000fe200078e0298 */
[----:B------:R-:W4:Y:S01]  /*22b0*/  @P2 LDG.E.U16 R203, desc[UR18][R156.64] ;  /* 0x000000129ccb2981 */ /* 0x000f22000c1e1500 */
[C---:B------:R-:W-:Y:S02]  /*22c0*/  ISETP.GT.AND P1, PT, R93.reuse, 0xc, PT ;  /* 0x0000000c5d00780c */ /* 0x040fe40003f24270 */
[----:B0-----:R-:W-:Y:S01]  /*22d0*/  PRMT R205, RZ, 0x7610, R205 ;  /* 0x00007610ffcd7816 */ /* 0x001fe200000000cd */
[----:B------:R0:W3:Y:S01]  /*22e0*/  @P4 LDG.E.U16 R191, desc[UR18][R154.64] ;  /* 0x000000129abf4981 */ /* 0x0000e2000c1e1500 */
[----:B------:R-:W-:Y:S01]  /*22f0*/  IMAD.WIDE R212, R136, 0x2, R152 ;  /* 0x0000000288d47825 */ /* 0x000fe200078e0298 */
[----:B------:R-:W-:-:S02]  /*2300*/  ISETP.GT.AND P2, PT, R93, 0x20, PT ;  /* 0x000000205d00780c */ /* 0x000fc40003f44270 */
[----:B------:R-:W-:Y:S01]  /*2310*/  ISETP.GT.AND P4, PT, R93, 0xb, PT ;  /* 0x0000000b5d00780c */ /* 0x000fe20003f84270 */
[----:B------:R-:W-:Y:S01]  /*2320*/  IMAD.WIDE R158, R147, 0x2, R152 ;  /* 0x00000002939e7825 */ /* 0x000fe200078e0298 */
[----:B------:R-:W-:Y:S01]  /*2330*/  PRMT R201, RZ, 0x7610, R201 ;  /* 0x00007610ffc97816 */ /* 0x000fe200000000c9 */
[----:B------:R-:W3:Y:S01]  /*2340*/  @P3 LDG.E.U16 R205, desc[UR18][R212.64] ;  /* 0x00000012d4cd3981 */ /* 0x000ee2000c1e1500 */
[----:B------:R-:W-:Y:S01]  /*2350*/  PRMT R199, RZ, 0x7610, R199 ;  /* 0x00007610ffc77816 */ /* 0x000fe200000000c7 */
[----:B0-----:R-:W-:Y:S01]  /*2360*/  IMAD.WIDE R154, R148, 0x2, R152 ;  /* 0x00000002949a7825 */ /* 0x001fe200078e0298 */
[----:B------:R-:W-:Y:S02]  /*2370*/  PRMT R209, RZ, 0x7610, R209 ;  /* 0x00007610ffd17816 */ /* 0x000fe400000000d1 */
[----:B------:R0:W3:Y:S01]  /*2380*/  @P0 LDG.E.U16 R201, desc[UR18][R158.64] ;  /* 0x000000129ec90981 */ /* 0x0000e2000c1e1500 */
[----:B------:R-:W-:Y:S01]  /*2390*/  PRMT R197, RZ, 0x7610, R197 ;  /* 0x00007610ffc57816 */ /* 0x000fe200000000c5 */
[----:B------:R-:W-:Y:S01]  /*23a0*/  IMAD.WIDE R206, R149, 0x2, R152 ;  /* 0x0000000295ce7825 */ /* 0x000fe200078e0298 */
[C---:B------:R-:W-:Y:S01]  /*23b0*/  ISETP.GT.AND P0, PT, R93.reuse, 0xe, PT ;  /* 0x0000000e5d00780c */ /* 0x040fe20003f04270 */
[----:B------:R1:W3:Y:S01]  /*23c0*/  @P1 LDG.E.U16 R199, desc[UR18][R154.64] ;  /* 0x000000129ac71981 */ /* 0x0002e2000c1e1500 */
[----:B------:R-:W-:-:S02]  /*23d0*/  ISETP.GT.AND P1, PT, R93, 0xf, PT ;  /* 0x0000000f5d00780c */ /* 0x000fc40003f24270 */
[----:B------:R-:W-:Y:S01]  /*23e0*/  ISETP.GT.AND P3, PT, R93, 0x28, PT ;  /* 0x000000285d00780c */ /* 0x000fe20003f64270 */
[----:B------:R1:W3:Y:S01]  /*23f0*/  @P4 LDG.E.U16 R197, desc[UR18][R206.64] ;  /* 0x00000012cec54981 */ /* 0x0002e2000c1e1500 */
[----:B0-----:R-:W-:-:S05]  /*2400*/  IMAD.WIDE R158, R128, 0x2, R152 ;  /* 0x00000002809e7825 */ /* 0x001fca00078e0298 */
[----:B------:R-:W3:Y:S01]  /*2410*/  @P2 LDG.E.U16 R209, desc[UR18][R158.64] ;  /* 0x000000129ed12981 */ /* 0x000ee2000c1e1500 */
[----:B------:R-:W-:Y:S01]  /*2420*/  ISETP.GT.AND P2, PT, R93, 0x11, PT ;  /* 0x000000115d00780c */ /* 0x000fe20003f44270 */
[----:B-1----:R-:W-:Y:S01]  /*2430*/  IMAD.WIDE R154, R146, 0x2, R152 ;  /* 0x00000002929a7825 */ /* 0x002fe200078e0298 */
[----:B------:R-:W-:Y:S02]  /*2440*/  PRMT R207, RZ, 0x7610, R207 ;  /* 0x00007610ffcf7816 */ /* 0x000fe400000000cf */
[----:B------:R-:W-:Y:S01]  /*2450*/  PRMT R186, RZ, 0x7610, R186 ;  /* 0x00007610ffba7816 */ /* 0x000fe200000000ba */
[----:B------:R-:W-:Y:S01]  /*2460*/  IMAD.WIDE R156, R145, 0x2, R152 ;  /* 0x00000002919c7825 */ /* 0x000fe200078e0298 */
[----:B------:R-:W-:Y:S02]  /*2470*/  PRMT R211, RZ, 0x7610, R211 ;  /* 0x00007610ffd37816 */ /* 0x000fe400000000d3 */
[----:B------:R0:W3:Y:S01]  /*2480*/  @P0 LDG.E.U16 R207, desc[UR18][R154.64] ;  /* 0x000000129acf0981 */ /* 0x0000e2000c1e1500 */
[----:B------:R-:W-:Y:S01]  /*2490*/  IMAD.WIDE R220, R120, 0x2, R152 ;  /* 0x0000000278dc7825 */ /* 0x000fe200078e0298 */
[----:B------:R-:W-:-:S02]  /*24a0*/  ISETP.GT.AND P5, PT, R93, 0x30, PT ;  /* 0x000000305d00780c */ /* 0x000fc40003fa4270 */
[----:B------:R-:W-:Y:S01]  /*24b0*/  PRMT R213, RZ, 0x7610, R213 ;  /* 0x00007610ffd57816 */ /* 0x000fe200000000d5 */
[----:B------:R-:W3:Y:S01]  /*24c0*/  @P1 LDG.E.U16 R186, desc[UR18][R156.64] ;  /* 0x000000129cba1981 */ /* 0x000ee2000c1e1500 */
[----:B------:R-:W-:-:S03]  /*24d0*/  ISETP.GT.AND P1, PT, R93, 0x38, PT ;  /* 0x000000385d00780c */ /* 0x000fc60003f24270 */
[----:B------:R1:W3:Y:S01]  /*24e0*/  @P3 LDG.E.U16 R211, desc[UR18][R220.64] ;  /* 0x00000012dcd33981 */ /* 0x0002e2000c1e1500 */
[----:B0-----:R-:W-:Y:S01]  /*24f0*/  IMAD.WIDE R154, R143, 0x2, R152 ;  /* 0x000000028f9a7825 */ /* 0x001fe200078e0298 */
[----:B------:R-:W-:-:S04]  /*2500*/  PRMT R219, RZ, 0x7610, R219 ;  /* 0x00007610ffdb7816 */ /* 0x000fc800000000db */
[----:B------:R-:W3:Y:S01]  /*2510*/  @P2 LDG.E.U16 R213, desc[UR18][R154.64] ;  /* 0x000000129ad52981 */ /* 0x000ee2000c1e1500 */
[C---:B------:R-:W-:Y:S01]  /*2520*/  ISETP.GT.AND P2, PT, R93.reuse, 0x14, PT ;  /* 0x000000145d00780c */ /* 0x040fe20003f44270 */
[----:B------:R-:W-:Y:S01]  /*2530*/  IMAD.WIDE R224, R112, 0x2, R152 ;  /* 0x0000000270e07825 */ /* 0x000fe200078e0298 */
[C---:B------:R-:W-:Y:S02]  /*2540*/  ISETP.GT.AND P0, PT, R93.reuse, 0x1, PT ;  /* 0x000000015d00780c */ /* 0x040fe40003f04270 */
[----:B-1----:R-:W-:Y:S01]  /*2550*/  PRMT R221, RZ, 0x7610, R221 ;  /* 0x00007610ffdd7816 */ /* 0x002fe200000000dd */
[--C-:B------:R-:W-:Y:S01]  /*2560*/  IMAD.WIDE R232, R104, 0x2, R152.reuse ;  /* 0x0000000268e87825 */ /* 0x100fe200078e0298 */
[----:B------:R0:W3:Y:S01]  /*2570*/  @P5 LDG.E.U16 R219, desc[UR18][R224.64] ;  /* 0x00000012e0db5981 */ /* 0x0000e2000c1e1500 */
[C---:B------:R-:W-:Y:S02]  /*2580*/  ISETP.GT.AND P3, PT, R93.reuse, 0x12, PT ;  /* 0x000000125d00780c */ /* 0x040fe40003f64270 */
[----:B------:R-:W-:Y:S01]  /*2590*/  ISETP.GT.AND P4, PT, R93, 0x13, PT ;  /* 0x000000135d00780c */ /* 0x000fe20003f84270 */
[----:B------:R-:W-:Y:S01]  /*25a0*/  IMAD.WIDE R234, R140, 0x2, R152 ;  /* 0x000000028cea7825 */ /* 0x000fe200078e0298 */
[----:B------:R1:W3:Y:S01]  /*25b0*/  @P1 LDG.E.U16 R221, desc[UR18][R232.64] ;  /* 0x00000012e8dd1981 */ /* 0x0002e2000c1e1500 */
[----:B0-----:R-:W-:-:S02]  /*25c0*/  PRMT R225, RZ, 0x7610, R225 ;  /* 0x00007610ffe17816 */ /* 0x001fc400000000e1 */
[----:B------:R-:W-:Y:S01]  /*25d0*/  ISETP.GT.AND P1, PT, R93, 0x16, PT ;  /* 0x000000165d00780c */ /* 0x000fe20003f24270 */
[----:B------:R-:W-:Y:S01]  /*25e0*/  IMAD.WIDE R230, R231, 0x2, R152 ;  /* 0x00000002e7e67825 */ /* 0x000fe200078e0298 */
[----:B------:R-:W-:Y:S02]  /*25f0*/  PRMT R223, RZ, 0x7610, R223 ;  /* 0x00007610ffdf7816 */ /* 0x000fe400000000df */
[----:B------:R-:W3:Y:S01]  /*2600*/  @P2 LDG.E.U16 R225, desc[UR18][R234.64] ;  /* 0x00000012eae12981 */ /* 0x000ee2000c1e1500 */
[----:B------:R-:W-:Y:S01]  /*2610*/  PRMT R215, RZ, 0x7610, R215 ;  /* 0x00007610ffd77816 */ /* 0x000fe200000000d7 */
[----:B------:R-:W-:Y:S01]  /*2620*/  IMAD.WIDE R156, R142, 0x2, R152 ;  /* 0x000000028e9c7825 */ /* 0x000fe200078e0298 */
[----:B------:R-:W-:Y:S01]  /*2630*/  ISETP.GT.AND P2, PT, R93, 0x1a, PT ;  /* 0x0000001a5d00780c */ /* 0x000fe20003f44270 */
[----:B------:R-:W3:Y:S01]  /*2640*/  @P0 LDG.E.U16 R223, desc[UR18][R230.64] ;  /* 0x00000012e6df0981 */ /* 0x000ee2000c1e1500 */
[----:B------:R-:W-:Y:S01]  /*2650*/  PRMT R217, RZ, 0x7610, R217 ;  /* 0x00007610ffd97816 */ /* 0x000fe200000000d9 */
[----:B------:R-:W-:Y:S01]  /*2660*/  IMAD.WIDE R158, R141, 0x2, R152 ;  /* 0x000000028d9e7825 */ /* 0x000fe200078e0298 */
[----:B------:R-:W-:Y:S01]  /*2670*/  PRMT R229, RZ, 0x7610, R229 ;  /* 0x00007610ffe57816 */ /* 0x000fe200000000e5 */
[----:B------:R-:W3:Y:S01]  /*2680*/  @P3 LDG.E.U16 R215, desc[UR18][R156.64] ;  /* 0x000000129cd73981 */ /* 0x000ee2000c1e1500 */
[C---:B------:R-:W-:Y:S01]  /*2690*/  ISETP.GT.AND P0, PT, R93.reuse, 0x17, PT ;  /* 0x000000175d00780c */ /* 0x040fe20003f04270 */
[----:B------:R-:W-:Y:S01]  /*26a0*/  IMAD.WIDE R250, R138, 0x2, R152 ;  /* 0x000000028afa7825 */ /* 0x000fe200078e0298 */
[----:B------:R-:W-:Y:S01]  /*26b0*/  ISETP.GT.AND P3, PT, R93, 0x15, PT ;  /* 0x000000155d00780c */ /* 0x000fe20003f64270 */
[----:B------:R0:W3:Y:S01]  /*26c0*/  @P4 LDG.E.U16 R217, desc[UR18][R158.64] ;  /* 0x000000129ed94981 */ /* 0x0000e2000c1e1500 */
[----:B-1----:R-:W-:-:S03]  /*26d0*/  PRMT R233, RZ, 0x7610, R233 ;  /* 0x00007610ffe97816 */ /* 0x002fc600000000e9 */
[----:B------:R1:W3:Y:S01]  /*26e0*/  @P1 LDG.E.U16 R229, desc[UR18][R250.64] ;  /* 0x00000012fae51981 */ /* 0x0002e2000c1e1500 */
[----:B------:R-:W-:Y:S01]  /*26f0*/  ISETP.GT.AND P1, PT, R93, 0x1b, PT ;  /* 0x0000001b5d00780c */ /* 0x000fe20003f24270 */
[----:B0-----:R-:W-:Y:S01]  /*2700*/  IMAD.WIDE R158, R134, 0x2, R152 ;  /* 0x00000002869e7825 */ /* 0x001fe200078e0298 */
[----:B------:R-:W-:Y:S02]  /*2710*/  PRMT R188, RZ, 0x7610, R188 ;  /* 0x00007610ffbc7816 */ /* 0x000fe400000000bc */
[----:B------:R-:W-:Y:S01]  /*2720*/  PRMT R227, RZ, 0x7610, R227 ;  /* 0x00007610ffe37816 */ /* 0x000fe200000000e3 */
[--C-:B------:R-:W-:Y:S01]  /*2730*/  IMAD.WIDE R154, R137, 0x2, R152.reuse ;  /* 0x00000002899a7825 */ /* 0x100fe200078e0298 */
[----:B------:R-:W3:Y:S01]  /*2740*/  @P2 LDG.E.U16 R233, desc[UR18][R158.64] ;  /* 0x000000129ee92981 */ /* 0x000ee2000c1e1500 */
[C---:B------:R-:W-:Y:S02]  /*2750*/  ISETP.GT.AND P4, PT, R93.reuse, 0x19, PT ;  /* 0x000000195d00780c */ /* 0x040fe40003f84270 */
[----:B------:R-:W-:Y:S01]  /*2760*/  ISETP.GT.AND P2, PT, R93, 0x21, PT ;  /* 0x000000215d00780c */ /* 0x000fe20003f44270 */
[----:B------:R-:W-:Y:S01]  /*2770*/  IMAD.WIDE R236, R139, 0x2, R152 ;  /* 0x000000028bec7825 */ /* 0x000fe200078e0298 */
[----:B------:R0:W3:Y:S01]  /*2780*/  @P0 LDG.E.U16 R188, desc[UR18][R154.64] ;  /* 0x000000129abc0981 */ /* 0x0000e2000c1e1500 */
[----:B------:R-:W-:-:S02]  /*2790*/  PRMT R235, RZ, 0x7610, R235 ;  /* 0x00007610ffeb7816 */ /* 0x000fc400000000eb */
[----:B------:R-:W-:Y:S01]  /*27a0*/  ISETP.GT.AND P0, PT, R93, 0x1c, PT ;  /* 0x0000001c5d00780c */ /* 0x000fe20003f04270 */
[----:B------:R0:W3:Y:S01]  /*27b0*/  @P3 LDG.E.U16 R227, desc[UR18][R236.64] ;  /* 0x00000012ece33981 */ /* 0x0000e2000c1e1500 */
[----:B-1----:R-:W-:Y:S01]  /*27c0*/  IMAD.WIDE R250, R133, 0x2, R152 ;  /* 0x0000000285fa7825 */ /* 0x002fe200078e0298 */
[----:B------:R-:W-:Y:S02]  /*27d0*/  PRMT R231, RZ, 0x7610, R231 ;  /* 0x00007610ffe77816 */ /* 0x000fe400000000e7 */
[----:B------:R-:W-:Y:S01]  /*27e0*/  ISETP.GT.AND P3, PT, R93, 0x1d, PT ;  /* 0x0000001d5d00780c */ /* 0x000fe20003f64270 */
[----:B------:R-:W-:Y:S01]  /*27f0*/  IMAD.WIDE R156, R135, 0x2, R152 ;  /* 0x00000002879c7825 */ /* 0x000fe200078e0298 */
[----:B------:R-:W-:Y:S01]  /*2800*/  PRMT R241, RZ, 0x7610, R241 ;  /* 0x00007610fff17816 */ /* 0x000fe200000000f1 */
[----:B------:R-:W3:Y:S02]  /*2810*/  @P1 LDG.E.U16 R235, desc[UR18][R250.64] ;  /* 0x00000012faeb1981 */ /* 0x000ee4000c1e1500 */
[----:B0-----:R-:W-:Y:S01]  /*2820*/  IMAD.WIDE R154, R127, 0x2, R152 ;  /* 0x000000027f9a7825 */ /* 0x001fe200078e0298 */
[----:B------:R-:W-:Y:S01]  /*2830*/  ISETP.GT.AND P1, PT, R93, 0x1f, PT ;  /* 0x0000001f5d00780c */ /* 0x000fe20003f24270 */
[----:B------:R0:W3:Y:S01]  /*2840*/  @P4 LDG.E.U16 R231, desc[UR18][R156.64] ;  /* 0x000000129ce74981 */ /* 0x0000e2000c1e1500 */
[----:B------:R-:W-:Y:S01]  /*2850*/  PRMT R237, RZ, 0x7610, R237 ;  /* 0x00007610ffed7816 */ /* 0x000fe200000000ed */
[----:B------:R-:W-:Y:S01]  /*2860*/  IMAD.WIDE R158, R131, 0x2, R152 ;  /* 0x00000002839e7825 */ /* 0x000fe200078e0298 */
[----:B------:R-:W-:Y:S01]  /*2870*/  PRMT R239, RZ, 0x7610, R239 ;  /* 0x00007610ffef7816 */ /* 0x000fe200000000ef */
[----:B------:R-:W3:Y:S01]  /*2880*/  @P2 LDG.E.U16 R241, desc[UR18][R154.64] ;  /* 0x000000129af12981 */ /* 0x000ee2000c1e1500 */
[----:B------:R-:W-:-:S02]  /*2890*/  ISETP.GT.AND P2, PT, R93, 0x22, PT ;  /* 0x000000225d00780c */ /* 0x000fc40003f44270 */
[----:B------:R-:W-:Y:S02]  /*28a0*/  PRMT R190, RZ, 0x7610, R190 ;  /* 0x00007610ffbe7816 */ /* 0x000fe400000000be */
[----:B------:R1:W3:Y:S01]  /*28b0*/  @P3 LDG.E.U16 R239, desc[UR18][R158.64] ;  /* 0x000000129eef3981 */ /* 0x0002e2000c1e1500 */
[----:B0-----:R-:W-:Y:S01]  /*28c0*/  IMAD.WIDE R156, R132, 0x2, R152 ;  /* 0x00000002849c7825 */ /* 0x001fe200078e0298 */
[C---:B------:R-:W-:Y:S02]  /*28d0*/  ISETP.GT.AND P3, PT, R93.reuse, 0x23, PT ;  /* 0x000000235d00780c */ /* 0x040fe40003f64270 */
[----:B------:R-:W-:Y:S02]  /*28e0*/  PRMT R245, RZ, 0x7610, R245 ;  /* 0x00007610fff57816 */ /* 0x000fe400000000f5 */
[----:B------:R0:W3:Y:S01]  /*28f0*/  @P0 LDG.E.U16 R237, desc[UR18][R156.64] ;  /* 0x000000129ced0981 */ /* 0x0000e2000c1e1500 */
[----:B------:R-:W-:Y:S01]  /*2900*/  ISETP.GT.AND P0, PT, R93, 0x1e, PT ;  /* 0x0000001e5d00780c */ /* 0x000fe20003f04270 */
[----:B-1----:R-:W-:Y:S01]  /*2910*/  IMAD.WIDE R158, R126, 0x2, R152 ;  /* 0x000000027e9e7825 */ /* 0x002fe200078e0298 */
[----:B------:R-:W-:-:S02]  /*2920*/  PRMT R243, RZ, 0x7610, R243 ;  /* 0x00007610fff37816 */ /* 0x000fc400000000f3 */
[----:B------:R-:W-:Y:S01]  /*2930*/  PRMT R247, RZ, 0x7610, R247 ;  /* 0x00007610fff77816 */ /* 0x000fe200000000f7 */
[--C-:B------:R-:W-:Y:S01]  /*2940*/  IMAD.WIDE R154, R130, 0x2, R152.reuse ;  /* 0x00000002829a7825 */ /* 0x100fe200078e0298 */
[----:B------:R1:W3:Y:S03]  /*2950*/  @P2 LDG.E.U16 R245, desc[UR18][R158.64] ;  /* 0x000000129ef52981 */ /* 0x0002e6000c1e1500 */
[----:B0-----:R-:W-:Y:S01]  /*2960*/  IMAD.WIDE R156, R129, 0x2, R152 ;  /* 0x00000002819c7825 */ /* 0x001fe200078e0298 */
[----:B------:R-:W-:-:S03]  /*2970*/  ISETP.GT.AND P2, PT, R93, 0x25, PT ;  /* 0x000000255d00780c */ /* 0x000fc60003f44270 */
[----:B------:R0:W3:Y:S04]  /*2980*/  @P0 LDG.E.U16 R243, desc[UR18][R154.64] ;  /* 0x000000129af30981 */ /* 0x0000e8000c1e1500 */
[----:B------:R-:W3:Y:S01]  /*2990*/  @P1 LDG.E.U16 R190, desc[UR18][R156.64] ;  /* 0x000000129cbe1981 */ /* 0x000ee2000c1e1500 */
[----:B------:R-:W-:Y:S01]  /*29a0*/  ISETP.GT.AND P1, PT, R93, 0x24, PT ;  /* 0x000000245d00780c */ /* 0x000fe20003f24270 */
[----:B------:R-:W-:Y:S01]  /*29b0*/  IMAD.WIDE R250, R125, 0x2, R152 ;  /* 0x000000027dfa7825 */ /* 0x000fe200078e0298 */
[----:B------:R-:W-:Y:S02]  /*29c0*/  PRMT R249, RZ, 0x7610, R249 ;  /* 0x00007610fff97816 */ /* 0x000fe400000000f9 */
[----:B------:R-:W-:Y:S01]  /*29d0*/  ISETP.GT.AND P0, PT, R93, 0x29, PT ;  /* 0x000000295d00780c */ /* 0x000fe20003f04270 */
[--C-:B-1----:R-:W-:Y:S01]  /*29e0*/  IMAD.WIDE R158, R124, 0x2, R152.reuse ;  /* 0x000000027c9e7825 */ /* 0x102fe200078e0298 */
[----:B------:R1:W3:Y:S03]  /*29f0*/  @P3 LDG.E.U16 R247, desc[UR18][R250.64] ;  /* 0x00000012faf73981 */ /* 0x0002e6000c1e1500 */
[----:B0-----:R-:W-:Y:S01]  /*2a00*/  IMAD.WIDE R154, R123, 0x2, R152 ;  /* 0x000000027b9a7825 */ /* 0x001fe200078e0298 */
[----:B------:R-:W-:-:S03]  /*2a10*/  PRMT R196, RZ, 0x7610, R196 ;  /* 0x00007610ffc47816 */ /* 0x000fc600000000c4 */
[----:B------:R-:W3:Y:S01]  /*2a20*/  @P1 LDG.E.U16 R249, desc[UR18][R158.64] ;  /* 0x000000129ef91981 */ /* 0x000ee2000c1e1500 */
[----:B-1----:R-:W-:Y:S02]  /*2a30*/  PRMT R251, RZ, 0x7610, R251 ;  /* 0x00007610fffb7816 */ /* 0x002fe400000000fb */
[C---:B------:R-:W-:Y:S02]  /*2a40*/  ISETP.GT.AND P1, PT, R93.reuse, 0x2a, PT ;  /* 0x0000002a5d00780c */ /* 0x040fe40003f24270 */
[C---:B------:R-:W-:Y:S02]  /*2a50*/  ISETP.GT.AND P3, PT, R93.reuse, 0x26, PT ;  /* 0x000000265d00780c */ /* 0x040fe40003f64270 */
[----:B------:R0:W3:Y:S01]  /*2a60*/  @P2 LDG.E.U16 R251, desc[UR18][R154.64] ;  /* 0x000000129afb2981 */ /* 0x0000e2000c1e1500 */
[----:B------:R-:W-:Y:S02]  /*2a70*/  PRMT R198, RZ, 0x7610, R198 ;  /* 0x00007610ffc67816 */ /* 0x000fe400000000c6 */
[----:B------:R-:W-:Y:S01]  /*2a80*/  ISETP.GT.AND P2, PT, R93, 0x2b, PT ;  /* 0x0000002b5d00780c */ /* 0x000fe20003f44270 */
[----:B0-----:R-:W-:Y:S01]  /*2a90*/  IMAD.WIDE R154, R119, 0x2, R152 ;  /* 0x00000002779a7825 */ /* 0x001fe200078e0298 */
[----:B------:R-:W-:-:S04]  /*2aa0*/  PRMT R192, RZ, 0x7610, R192 ;  /* 0x00007610ffc07816 */ /* 0x000fc800000000c0 */
[----:B------:R0:W3:Y:S01]  /*2ab0*/  @P0 LDG.E.U16 R196, desc[UR18][R154.64] ;  /* 0x000000129ac40981 */ /* 0x0000e2000c1e1500 */
[----:B------:R-:W-:Y:S01]  /*2ac0*/  IMAD.WIDE R156, R122, 0x2, R152 ;  /* 0x000000027a9c7825 */ /* 0x000fe200078e0298 */
[C---:B------:R-:W-:Y:S02]  /*2ad0*/  ISETP.GT.AND P0, PT, R93.reuse, 0x2d, PT ;  /* 0x0000002d5d00780c */ /* 0x040fe40003f04270 */
[----:B------:R-:W-:Y:S02]  /*2ae0*/  PRMT R200, RZ, 0x7610, R200 ;  /* 0x00007610ffc87816 */ /* 0x000fe400000000c8 */
[----:B------:R1:W3:Y:S01]  /*2af0*/  @P3 LDG.E.U16 R192, desc[UR18][R156.64] ;  /* 0x000000129cc03981 */ /* 0x0002e2000c1e1500 */
[----:B0-----:R-:W-:Y:S01]  /*2b00*/  IMAD.WIDE R154, R118, 0x2, R152 ;  /* 0x00000002769a7825 */ /* 0x001fe200078e0298 */
[----:B------:R-:W-:-:S04]  /*2b10*/  ISETP.GT.AND P4, PT, R93, 0x27, PT ;  /* 0x000000275d00780c */ /* 0x000fc80003f84270 */
[----:B------:R0:W3:Y:S01]  /*2b20*/  @P1 LDG.E.U16 R198, desc[UR18][R154.64] ;  /* 0x000000129ac61981 */ /* 0x0000e2000c1e1500 */
[----:B------:R-:W-:Y:S01]  /*2b30*/  ISETP.GT.AND P1, PT, R93, 0x2f, PT ;  /* 0x0000002f5d00780c */ /* 0x000fe20003f24270 */
[----:B-1----:R-:W-:Y:S01]  /*2b40*/  IMAD.WIDE R156, R117, 0x2, R152 ;  /* 0x00000002759c7825 */ /* 0x002fe200078e0298 */
[----:B------:R-:W-:Y:S02]  /*2b50*/  PRMT R204, RZ, 0x7610, R204 ;  /* 0x00007610ffcc7816 */ /* 0x000fe400000000cc */
[----:B------:R-:W-:Y:S02]  /*2b60*/  PRMT R208, RZ, 0x7610, R208 ;  /* 0x00007610ffd07816 */ /* 0x000fe400000000d0 */
[----:B------:R1:W3:Y:S01]  /*2b70*/  @P2 LDG.E.U16 R200, desc[UR18][R156.64] ;  /* 0x000000129cc82981 */ /* 0x0002e2000c1e1500 */
[----:B------:R-:W-:Y:S01]  /*2b80*/  PRMT R194, RZ, 0x7610, R194 ;  /* 0x00007610ffc27816 */ /* 0x000fe200000000c2 */
[----:B0-----:R-:W-:Y:S01]  /*2b90*/  IMAD.WIDE R154, R113, 0x2, R152 ;  /* 0x00000002719a7825 */ /* 0x001fe200078e0298 */
[----:B------:R-:W-:-:S03]  /*2ba0*/  ISETP.GT.AND P3, PT, R93, 0x2c, PT ;  /* 0x0000002c5d00780c */ /* 0x000fc60003f64270 */
[--C-:B------:R-:W-:Y:S01]  /*2bb0*/  IMAD.WIDE R158, R121, 0x2, R152.reuse ;  /* 0x00000002799e7825 */ /* 0x100fe200078e0298 */
[----:B------:R-:W3:Y:S03]  /*2bc0*/  @P1 LDG.E.U16 R208, desc[UR18][R154.64] ;  /* 0x000000129ad01981 */ /* 0x000ee6000c1e1500 */
[----:B-1----:R-:W-:Y:S01]  /*2bd0*/  IMAD.WIDE R156, R115, 0x2, R152 ;  /* 0x00000002739c7825 */ /* 0x002fe200078e0298 */
[C---:B------:R-:W-:Y:S01]  /*2be0*/  ISETP.GT.AND P1, PT, R93.reuse, 0x33, PT ;  /* 0x000000335d00780c */ /* 0x040fe20003f24270 */
[----:B------:R0:W3:Y:S01]  /*2bf0*/  @P4 LDG.E.U16 R194, desc[UR18][R158.64] ;  /* 0x000000129ec24981 */ /* 0x0000e2000c1e1500 */
[----:B------:R-:W-:-:S03]  /*2c00*/  ISETP.GT.AND P4, PT, R93, 0x2e, PT ;  /* 0x0000002e5d00780c */ /* 0x000fc60003f84270 */
[----:B------:R1:W3:Y:S01]  /*2c10*/  @P0 LDG.E.U16 R204, desc[UR18][R156.64] ;  /* 0x000000129ccc0981 */ /* 0x0002e2000c1e1500 */
[C---:B------:R-:W-:Y:S02]  /*2c20*/  ISETP.GT.AND P0, PT, R93.reuse, 0x32, PT ;  /* 0x000000325d00780c */ /* 0x040fe40003f04270 */
[----:B------:R-:W-:Y:S01]  /*2c30*/  PRMT R202, RZ, 0x7610, R202 ;  /* 0x00007610ffca7816 */ /* 0x000fe200000000ca */
[----:B0-----:R-:W-:Y:S01]  /*2c40*/  IMAD.WIDE R158, R116, 0x2, R152 ;  /* 0x00000002749e7825 */ /* 0x001fe200078e0298 */
[----:B------:R-:W-:Y:S02]  /*2c50*/  PRMT R212, RZ, 0x7610, R212 ;  /* 0x00007610ffd47816 */ /* 0x000fe400000000d4 */
[----:B------:R-:W-:Y:S01]  /*2c60*/  PRMT R214, RZ, 0x7610, R214 ;  /* 0x00007610ffd67816 */ /* 0x000fe200000000d6 */
[----:B------:R-:W-:Y:S01]  /*2c70*/  IMAD.WIDE R154, R110, 0x2, R152 ;  /* 0x000000026e9a7825 */ /* 0x000fe200078e0298 */
[----:B------:R-:W-:Y:S01]  /*2c80*/  ISETP.GT.AND P2, PT, R93, 0x31, PT ;  /* 0x000000315d00780c */ /* 0x000fe20003f44270 */
[----:B------:R0:W3:Y:S01]  /*2c90*/  @P3 LDG.E.U16 R202, desc[UR18][R158.64] ;  /* 0x000000129eca3981 */ /* 0x0000e2000c1e1500 */
[----:B------:R-:W-:Y:S01]  /*2ca0*/  PRMT R206, RZ, 0x7610, R206 ;  /* 0x00007610ffce7816 */ /* 0x000fe200000000ce */
[----:B-1----:R-:W-:-:S02]  /*2cb0*/  IMAD.WIDE R156, R109, 0x2, R152 ;  /* 0x000000026d9c7825 */ /* 0x002fc400078e0298 */
[----:B------:R1:W3:Y:S01]  /*2cc0*/  @P0 LDG.E.U16 R212, desc[UR18][R154.64] ;  /* 0x000000129ad40981 */ /* 0x0002e2000c1e1500 */
[----:B------:R-:W-:-:S03]  /*2cd0*/  ISETP.GT.AND P0, PT, R93, 0x34, PT ;  /* 0x000000345d00780c */ /* 0x000fc60003f04270 */
[----:B------:R-:W3:Y:S01]  /*2ce0*/  @P1 LDG.E.U16 R214, desc[UR18][R156.64] ;  /* 0x000000129cd61981 */ /* 0x000ee2000c1e1500 */
[----:B0-----:R-:W-:Y:S01]  /*2cf0*/  IMAD.WIDE R158, R114, 0x2, R152 ;  /* 0x00000002729e7825 */ /* 0x001fe200078e0298 */
[----:B------:R-:W-:Y:S02]  /*2d00*/  ISETP.GT.AND P1, PT, R93, 0x35, PT ;  /* 0x000000355d00780c */ /* 0x000fe40003f24270 */
[----:B------:R-:W-:Y:S02]  /*2d10*/  PRMT R210, RZ, 0x7610, R210 ;  /* 0x00007610ffd27816 */ /* 0x000fe400000000d2 */
[----:B------:R0:W3:Y:S01]  /*2d20*/  @P4 LDG.E.U16 R206, desc[UR18][R158.64] ;  /* 0x000000129ece4981 */ /* 0x0000e2000c1e1500 */
[----:B------:R-:W-:Y:S01]  /*2d30*/  PRMT R216, RZ, 0x7610, R216 ;  /* 0x00007610ffd87816 */ /* 0x000fe200000000d8 */
[----:B-1----:R-:W-:Y:S01]  /*2d40*/  IMAD.WIDE R154, R107, 0x2, R152 ;  /* 0x000000026b9a7825 */ /* 0x002fe200078e0298 */
[----:B------:R-:W-:-:S06]  /*2d50*/  PRMT R218, RZ, 0x7610, R218 ;  /* 0x00007610ffda7816 */ /* 0x000fcc00000000da */
[----:B------:R-:W3:Y:S01]  /*2d60*/  @P1 LDG.E.U16 R218, desc[UR18][R154.64] ;  /* 0x000000129ada1981 */ /* 0x000ee2000c1e1500 */
[----:B0-----:R-:W-:-:S05]  /*2d70*/  IMAD.WIDE R158, R111, 0x2, R152 ;  /* 0x000000026f9e7825 */ /* 0x001fca00078e0298 */
[----:B------:R0:W3:Y:S01]  /*2d80*/  @P2 LDG.E.U16 R210, desc[UR18][R158.64] ;  /* 0x000000129ed22981 */ /* 0x0000e2000c1e1500 */
[----:B------:R-:W-:Y:S01]  /*2d90*/  ISETP.GT.AND P1, PT, R93, 0x37, PT ;  /* 0x000000375d00780c */ /* 0x000fe20003f24270 */
[----:B0-----:R-:W-:-:S05]  /*2da0*/  IMAD.WIDE R158, R108, 0x2, R152 ;  /* 0x000000026c9e7825 */ /* 0x001fca00078e0298 */
[----:B------:R0:W3:Y:S01]  /*2db0*/  @P0 LDG.E.U16 R216, desc[UR18][R158.64] ;  /* 0x000000129ed80981 */ /* 0x0000e2000c1e1500 */
[----:B------:R-:W-:Y:S01]  /*2dc0*/  ISETP.GT.AND P0, PT, R93, 0x36, PT ;  /* 0x000000365d00780c */ /* 0x000fe20003f04270 */
[----:B------:R-:W-:Y:S01]  /*2dd0*/  IMAD.WIDE R156, R106, 0x2, R152 ;  /* 0x000000026a9c7825 */ /* 0x000fe200078e0298 */
[----:B------:R-:W-:Y:S02]  /*2de0*/  PRMT R220, RZ, 0x7610, R220 ;  /* 0x00007610ffdc7816 */ /* 0x000fe400000000dc */
[----:B------:R-:W-:Y:S01]  /*2df0*/  PRMT R222, RZ, 0x7610, R222 ;  /* 0x00007610ffde7816 */ /* 0x000fe200000000de */
[----:B0-----:R-:W-:-:S08]  /*2e00*/  IMAD.WIDE R158, R105, 0x2, R152 ;  /* 0x00000002699e7825 */ /* 0x001fd000078e0298 */
[----:B------:R0:W3:Y:S01]  /*2e10*/  @P0 LDG.E.U16 R220, desc[UR18][R156.64] ;  /* 0x000000129cdc0981 */ /* 0x0000e2000c1e1500 */
[----:B------:R-:W-:-:S03]  /*2e20*/  ISETP.GT.AND P0, PT, R93, 0x39, PT ;  /* 0x000000395d00780c */ /* 0x000fc60003f04270 */
[----:B------:R1:W3:Y:S01]  /*2e30*/  @P1 LDG.E.U16 R222, desc[UR18][R158.64] ;  /* 0x000000129ede1981 */ /* 0x0002e2000c1e1500 */
[----:B------:R-:W-:Y:S01]  /*2e40*/  ISETP.GT.AND P1, PT, R93, 0x3a, PT ;  /* 0x0000003a5d00780c */ /* 0x000fe20003f24270 */
[----:B------:R-:W-:Y:S01]  /*2e50*/  IMAD.WIDE R154, R103, 0x2, R152 ;  /* 0x00000002679a7825 */ /* 0x000fe200078e0298 */
[----:B------:R-:W-:Y:S02]  /*2e60*/  PRMT R224, RZ, 0x7610, R224 ;  /* 0x00007610ffe07816 */ /* 0x000fe400000000e0 */
[----:B------:R-:W-:Y:S01]  /*2e70*/  PRMT R226, RZ, 0x7610, R226 ;  /* 0x00007610ffe27816 */ /* 0x000fe200000000e2 */
[----:B0-----:R-:W-:-:S04]  /*2e80*/  IMAD.WIDE R156, R102, 0x2, R152 ;  /* 0x00000002669c7825 */ /* 0x001fc800078e0298 */
[----:B------:R0:W3:Y:S01]  /*2e90*/  @P0 LDG.E.U16 R224, desc[UR18][R154.64] ;  /* 0x000000129ae00981 */ /* 0x0000e2000c1e1500 */
[----:B------:R-:W-:-:S03]  /*2ea0*/  ISETP.GT.AND P0, PT, R93, 0x3b, PT ;  /* 0x0000003b5d00780c */ /* 0x000fc60003f04270 */
[----:B------:R2:W3:Y:S01]  /*2eb0*/  @P1 LDG.E.U16 R226, desc[UR18][R156.64] ;  /* 0x000000129ce21981 */ /* 0x0004e2000c1e1500 */
[----:B------:R-:W-:Y:S01]  /*2ec0*/  ISETP.GT.AND P1, PT, R93, 0x3c, PT ;  /* 0x0000003c5d00780c */ /* 0x000fe20003f24270 */
[----:B-1----:R-:W-:Y:S01]  /*2ed0*/  IMAD.WIDE R158, R101, 0x2, R152 ;  /* 0x00000002659e7825 */ /* 0x002fe200078e0298 */
[----:B------:R-:W-:Y:S02]  /*2ee0*/  PRMT R228, RZ, 0x7610, R228 ;  /* 0x00007610ffe47816 */ /* 0x000fe400000000e4 */
[----:B------:R-:W-:Y:S01]  /*2ef0*/  PRMT R230, RZ, 0x7610, R230 ;  /* 0x00007610ffe67816 */ /* 0x000fe200000000e6 */
[----:B0-----:R-:W-:Y:S01]  /*2f00*/  IMAD.WIDE R154, R100, 0x2, R152 ;  /* 0x00000002649a7825 */ /* 0x001fe200078e0298 */
[----:B------:R-:W-:-:S03]  /*2f10*/  ISETP.GT.AND P2, PT, R93, 0x3f, PT ;  /* 0x0000003f5d00780c */ /* 0x000fc60003f44270 */
[----:B------:R0:W3:Y:S01]  /*2f20*/  @P0 LDG.E.U16 R228, desc[UR18][R158.64] ;  /* 0x000000129ee40981 */ /* 0x0000e2000c1e1500 */
[----:B------:R-:W-:-:S03]  /*2f30*/  ISETP.GT.AND P0, PT, R93, 0x3d, PT ;  /* 0x0000003d5d00780c */ /* 0x000fc60003f04270 */
[----:B------:R1:W3:Y:S01]  /*2f40*/  @P1 LDG.E.U16 R230, desc[UR18][R154.64] ;  /* 0x000000129ae61981 */ /* 0x0002e2000c1e1500 */
[----:B------:R-:W-:Y:S01]  /*2f50*/  ISETP.GT.AND P1, PT, R93, 0x3e, PT ;  /* 0x0000003e5d00780c */ /* 0x000fe20003f24270 */
[----:B--2---:R-:W-:Y:S01]  /*2f60*/  IMAD.WIDE R156, R99, 0x2, R152 ;  /* 0x00000002639c7825 */ /* 0x004fe200078e0298 */
[----:B------:R-:W-:Y:S02]  /*2f70*/  PRMT R232, RZ, 0x7610, R232 ;  /* 0x00007610ffe87816 */ /* 0x000fe400000000e8 */
[----:B------:R-:W-:Y:S01]  /*2f80*/  PRMT R234, RZ, 0x7610, R234 ;  /* 0x00007610ffea7816 */ /* 0x000fe200000000ea */
[----:B0-----:R-:W-:Y:S01]  /*2f90*/  IMAD.WIDE R158, R98, 0x2, R152 ;  /* 0x00000002629e7825 */ /* 0x001fe200078e0298 */
[----:B------:R-:W-:-:S03]  /*2fa0*/  PRMT R236, RZ, 0x7610, R236 ;  /* 0x00007610ffec7816 */ /* 0x000fc600000000ec */
[----:B-1----:R-:W-:Y:S01]  /*2fb0*/  IMAD.WIDE R154, R97, 0x2, R152 ;  /* 0x00000002619a7825 */ /* 0x002fe200078e0298 */
[----:B------:R-:W2:Y:S04]  /*2fc0*/  @P0 LDG.E.U16 R232, desc[UR18][R156.64] ;  /* 0x000000129ce80981 */ /* 0x000ea8000c1e1500 */
[----:B------:R-:W2:Y:S04]  /*2fd0*/  @P1 LDG.E.U16 R234, desc[UR18][R158.64] ;  /* 0x000000129eea1981 */ /* 0x000ea8000c1e1500 */
[----:B------:R0:W2:Y:S01]  /*2fe0*/  @P2 LDG.E.U16 R236, desc[UR18][R154.64] ;  /* 0x000000129aec2981 */ /* 0x0000a2000c1e1500 */
[----:B------:R-:W-:Y:S01]  /*2ff0*/  BAR.SYNC.DEFER_BLOCKING 0x0 ;  /* 0x0000000000007b1d */ /* 0x000fe20000010000 */
[----:B------:R-:W-:Y:S01]  /*3000*/  ISETP.GE.AND P0, PT, R92, R93, PT ;  /* 0x0000005d5c00720c */ /* 0x000fe20003f06270 */
[----:B0-----:R-:W-:-:S02]  /*3010*/  IMAD.MOV.U32 R154, RZ, RZ, R244 ;  /* 0x000000ffff9a7224 */ /* 0x001fc400078e00f4 */
[--C-:B------:R-:W-:Y:S01]  /*3020*/  IMAD.MOV.U32 R155, RZ, RZ, R238.reuse ;  /* 0x000000ffff9b7224 */ /* 0x100fe200078e00ee */
[----:B------:R-:W-:Y:S01]  /*3030*/  PRMT R238, RZ, 0x7610, R238 ;  /* 0x00007610ffee7816 */ /* 0x000fe200000000ee */
[----:B------:R-:W-:-:S08]  /*3040*/  IMAD.WIDE R156, R94, 0x2, R154 ;  /* 0x000000025e9c7825 */ /* 0x000fd000078e029a */
[----:B------:R0:W2:Y:S02]  /*3050*/  @!P0 LDG.E.U16 R238, desc[UR18][R156.64] ;  /* 0x000000129cee8981 */ /* 0x0000a4000c1e1500 */
[----:B0-----:R-:W-:Y:S02]  /*3060*/  IMAD.MOV.U32 R156, RZ, RZ, R240 ;  /* 0x000000ffff9c7224 */ /* 0x001fe400078e00f0 */
[----:B------:R-:W-:Y:S01]  /*3070*/  IMAD.MOV.U32 R157, RZ, RZ, R242 ;  /* 0x000000ffff9d7224 */ /* 0x000fe200078e00f2 */
[----:B------:R-:W-:Y:S01]  /*3080*/  PRMT R240, RZ, 0x7610, R240 ;  /* 0x00007610fff07816 */ /* 0x000fe200000000f0 */
[----:B------:R-:W-:Y:S01]  /*3090*/  IMAD.WIDE R158, R94, 0x2, R156 ;  /* 0x000000025e9e7825 */ /* 0x000fe200078e029c */
[----:B------:R-:W-:-:S04]  /*30a0*/  PRMT R242, RZ, 0x7610, R242 ;  /* 0x00007610fff27816 */ /* 0x000fc800000000f2 */
[----:B------:R0:W2:Y:S02]  /*30b0*/  @!P0 LDG.E.U16 R240, desc[UR18][R158.64] ;  /* 0x000000129ef08981 */ /* 0x0000a4000c1e1500 */
[----:B0-----:R-:W-:Y:S02]  /*30c0*/  IMAD.MOV.U32 R158, RZ, RZ, R160 ;  /* 0x000000ffff9e7224 */ /* 0x001fe400078e00a0 */
[----:B------:R-:W-:Y:S02]  /*30d0*/  IMAD.MOV.U32 R159, RZ, RZ, R161 ;  /* 0x000000ffff9f7224 */ /* 0x000fe400078e00a1 */
        /* <DEDUP_REMOVED lines=11> */
[----:B------:R0:W-:Y:S04]  /*3190*/  STS.U16 [R166+UR16], R248 ;  /* 0x000000f8a6007988 */ /* 0x0001e80008000410 */
[----:B------:R1:W2:Y:S01]  /*31a0*/  @!P0 LDG.E.U16 R250, desc[UR18][R164.64] ;  /* 0x00000012a4fa8981 */ /* 0x0002a2000c1e1500 */
[----:B0-----:R-:W-:Y:S01]  /*31b0*/  PRMT R248, RZ, 0x7610, R248 ;  /* 0x00007610fff87816 */ /* 0x001fe200000000f8 */
[----:B-1----:R-:W-:-:S02]  /*31c0*/  IMAD.MOV.U32 R164, RZ, RZ, R2 ;  /* 0x000000ffffa47224 */ /* 0x002fc400078e0002 */
[----:B------:R-:W-:Y:S02]  /*31d0*/  IMAD.MOV.U32 R165, RZ, RZ, R3 ;  /* 0x000000ffffa57224 */ /* 0x000fe400078e0003 */
[----:B------:R-:W-:Y:S01]  /*31e0*/  IMAD.WIDE R2, R94, 0x2, R164 ;  /* 0x000000025e027825 */ /* 0x000fe200078e02a4 */
[----:B-----5:R0:W-:Y:S04]  /*31f0*/  STS.U16 [R166+UR16+0x400], R246 ;  /* 0x000400f6a6007988 */ /* 0x0201e80008000410 */
[----:B------:R1:W5:Y:S01]  /*3200*/  @!P0 LDG.E.U16 R248, desc[UR18][R2.64] ;  /* 0x0000001202f88981 */ /* 0x000362000c1e1500 */
[----:B0-----:R-:W-:Y:S01]  /*3210*/  PRMT R246, RZ, 0x7610, R246 ;  /* 0x00007610fff67816 */ /* 0x001fe200000000f6 */
[----:B-1----:R-:W-:Y:S02]  /*3220*/  IMAD.MOV.U32 R2, RZ, RZ, R4 ;  /* 0x000000ffff027224 */ /* 0x002fe400078e0004 */
[----:B------:R-:W-:-:S02]  /*3230*/  IMAD.MOV.U32 R3, RZ, RZ, R5 ;  /* 0x000000ffff037224 */ /* 0x000fc400078e0005 */
[C---:B------:R-:W-:Y:S01]  /*3240*/  IMAD.WIDE R4, R94.reuse, 0x2, R2 ;  /* 0x000000025e047825 */ /* 0x040fe200078e0202 */
[----:B----4-:R0:W-:Y:S04]  /*3250*/  STS.U16 [R166+UR16+0x800], R203 ;  /* 0x000800cba6007988 */ /* 0x0101e80008000410 */
[----:B------:R1:W4:Y:S01]  /*3260*/  @!P0 LDG.E.U16 R246, desc[UR18][R4.64] ;  /* 0x0000001204f68981 */ /* 0x000322000c1e1500 */
[----:B0-----:R-:W-:Y:S01]  /*3270*/  PRMT R203, RZ, 0x7610, R203 ;  /* 0x00007610ffcb7816 */ /* 0x001fe200000000cb */
[----:B-1----:R-:W-:Y:S02]  /*3280*/  IMAD.MOV.U32 R4, RZ, RZ, R6 ;  /* 0x000000ffff047224 */ /* 0x002fe400078e0006 */
[----:B------:R-:W-:Y:S02]  /*3290*/  IMAD.MOV.U32 R5, RZ, RZ, R7 ;  /* 0x000000ffff057224 */ /* 0x000fe400078e0007 */
[----:B------:R-:W-:Y:S01]  /*32a0*/  IMAD.WIDE R6, R94, 0x2, R4 ;  /* 0x000000025e067825 */ /* 0x000fe200078e0204 */
[----:B---3--:R0:W-:Y:S04]  /*32b0*/  STS.U16 [R166+UR16+0xc00], R205 ;  /* 0x000c00cda6007988 */ /* 0x0081e80008000410 */
[----:B------:R1:W3:Y:S01]  /*32c0*/  @!P0 LDG.E.U16 R203, desc[UR18][R6.64] ;  /* 0x0000001206cb8981 */ /* 0x0002e2000c1e1500 */
[----:B0-----:R-:W-:Y:S01]  /*32d0*/  PRMT R205, RZ, 0x7610, R205 ;  /* 0x00007610ffcd7816 */ /* 0x001fe200000000cd */
[----:B-1----:R-:W-:-:S02]  /*32e0*/  IMAD.MOV.U32 R6, RZ, RZ, R8 ;  /* 0x000000ffff067224 */ /* 0x002fc400078e0008 */
[----:B------:R-:W-:Y:S02]  /*32f0*/  IMAD.MOV.U32 R7, RZ, RZ, R9 ;  /* 0x000000ffff077224 */ /* 0x000fe400078e0009 */
[----:B------:R-:W-:Y:S01]  /*3300*/  IMAD.WIDE R8, R94, 0x2, R6 ;  /* 0x000000025e087825 */ /* 0x000fe200078e0206 */
[----:B------:R0:W-:Y:S04]  /*3310*/  STS.U16 [R166+UR16+0x1000], R209 ;  /* 0x001000d1a6007988 */ /* 0x0001e80008000410 */
[----:B------:R1:W5:Y:S01]  /*3320*/  @!P0 LDG.E.U16 R205, desc[UR18][R8.64] ;  /* 0x0000001208cd8981 */ /* 0x000362000c1e1500 */
[----:B0-----:R-:W-:Y:S01]  /*3330*/  PRMT R209, RZ, 0x7610, R209 ;  /* 0x00007610ffd17816 */ /* 0x001fe200000000d1 */
[----:B-1----:R-:W-:Y:S02]  /*3340*/  IMAD.MOV.U32 R8, RZ, RZ, R10 ;  /* 0x000000ffff087224 */ /* 0x002fe400078e000a */
[----:B------:R-:W-:-:S02]  /*3350*/  IMAD.MOV.U32 R9, RZ, RZ, R11 ;  /* 0x000000ffff097224 */ /* 0x000fc400078e000b */
[C---:B------:R-:W-:Y:S01]  /*3360*/  IMAD.WIDE R10, R94.reuse, 0x2, R8 ;  /* 0x000000025e0a7825 */ /* 0x040fe200078e0208 */
[----:B------:R0:W-:Y:S04]  /*3370*/  STS.U16 [R166+UR16+0x1400], R211 ;  /* 0x001400d3a6007988 */ /* 0x0001e80008000410 */
[----:B------:R1:W3:Y:S01]  /*3380*/  @!P0 LDG.E.U16 R209, desc[UR18][R10.64] ;  /* 0x000000120ad18981 */ /* 0x0002e2000c1e1500 */
[----:B0-----:R-:W-:Y:S01]  /*3390*/  PRMT R211, RZ, 0x7610, R211 ;  /* 0x00007610ffd37816 */ /* 0x001fe200000000d3 */
[----:B-1----:R-:W-:Y:S02]  /*33a0*/  IMAD.MOV.U32 R10, RZ, RZ, R12 ;  /* 0x000000ffff0a7224 */ /* 0x002fe400078e000c */
[----:B------:R-:W-:Y:S02]  /*33b0*/  IMAD.MOV.U32 R11, RZ, RZ, R13 ;  /* 0x000000ffff0b7224 */ /* 0x000fe400078e000d */
[----:B------:R-:W-:Y:S01]  /*33c0*/  IMAD.WIDE R12, R94, 0x2, R10 ;  /* 0x000000025e0c7825 */ /* 0x000fe200078e020a */
[----:B------:R0:W-:Y:S04]  /*33d0*/  STS.U16 [R166+UR16+0x1800], R219 ;  /* 0x001800dba6007988 */ /* 0x0001e80008000410 */
[----:B------:R1:W3:Y:S01]  /*33e0*/  @!P0 LDG.E.U16 R211, desc[UR18][R12.64] ;  /* 0x000000120cd38981 */ /* 0x0002e2000c1e1500 */
[----:B0-----:R-:W-:Y:S01]  /*33f0*/  PRMT R219, RZ, 0x7610, R219 ;  /* 0x00007610ffdb7816 */ /* 0x001fe200000000db */
[----:B-1----:R-:W-:-:S02]  /*3400*/  IMAD.MOV.U32 R12, RZ, RZ, R14 ;  /* 0x000000ffff0c7224 */ /* 0x002fc400078e000e */
[----:B------:R-:W-:Y:S02]  /*3410*/  IMAD.MOV.U32 R13, RZ, RZ, R15 ;  /* 0x000000ffff0d7224 */ /* 0x000fe400078e000f */
[----:B------:R-:W-:Y:S01]  /*3420*/  IMAD.WIDE R14, R94, 0x2, R12 ;  /* 0x000000025e0e7825 */ /* 0x000fe200078e020c */
[----:B------:R0:W-:Y:S04]  /*3430*/  STS.U16 [R166+UR16+0x1c00], R221 ;  /* 0x001c00dda6007988 */ /* 0x0001e80008000410 */
[----:B------:R1:W3:Y:S01]  /*3440*/  @!P0 LDG.E.U16 R219, desc[UR18][R14.64] ;  /* 0x000000120edb8981 */ /* 0x0002e2000c1e1500 */
        /* <DEDUP_REMOVED lines=21> */
[----:B------:R-:W-:-:S05]  /*35a0*/  IMAD.WIDE R22, R94, 0x2, R20 ;  /* 0x000000025e167825 */ /* 0x000fca00078e0214 */
[----:B------:R-:W3:Y:S04]  /*35b0*/  @!P0 LDG.E.U16 R213, desc[UR18][R22.64] ;  /* 0x0000001216d58981 */ /* 0x000ee8000c1e1500 */
[----:B------:R-:W-:Y:S04]  /*35c0*/  STS.U16 [R170+UR16+0xc80], R231 ;  /* 0x000c80e7aa007988 */ /* 0x000fe80008000410 */
        /* <DEDUP_REMOVED lines=35> */
[----:B--2---:R-:W-:Y:S04]  /*3800*/  STS.U16 [R178+UR16+0x1e80], R232 ;  /* 0x001e80e8b2007988 */ /* 0x004fe80008000410 */
        /* <DEDUP_REMOVED lines=19> */
[----:B----4-:R-:W-:Y:S04]  /*3940*/  STS.U16 [R0+UR16+0x8c00], R246 ;  /* 0x008c00f600007988 */ /* 0x010fe80008000410 */
[----:B-----5:R-:W-:Y:S04]  /*3950*/  STS.U16 [R0+UR16+0x9000], R205 ;  /* 0x009000cd00007988 */ /* 0x020fe80008000410 */
[----:B---3--:R-:W-:Y:S04]  /*3960*/  STS.U16 [R0+UR16+0x9400], R211 ;  /* 0x009400d300007988 */ /* 0x008fe80008000410 */
[----:B------:R-:W-:Y:S01]  /*3970*/  STS.U16 [R0+UR16+0x9800], R221 ;  /* 0x009800dd00007988 */ /* 0x000fe20008000410 */
[----:B------:R-:W-:-:S03]  /*3980*/  USHF.L.U32 UR4, UR17, 0x7, URZ ;  /* 0x0000000711047899 */ /* 0x000fc6000800063f */
[----:B------:R-:W-:Y:S04]  /*3990*/  STS.U16 [R0+UR16+0x9c00], R193 ;  /* 0x009c00c100007988 */ /* 0x000fe80008000410 */
[----:B------:R0:W-:Y:S04]  /*39a0*/  STS.U16 [R182+UR16+0x8200], R240 ;  /* 0x008200f0b6007988 */ /* 0x0001e80008000410 */
[----:B------:R1:W-:Y:S04]  /*39b0*/  STS.U16 [R182+UR16+0x8600], R244 ;  /* 0x008600f4b6007988 */ /* 0x0003e80008000410 */
[----:B------:R2:W-:Y:S04]  /*39c0*/  STS.U16 [R182+UR16+0x8a00], R248 ;  /* 0x008a00f8b6007988 */ /* 0x0005e80008000410 */
[----:B------:R2:W-:Y:S04]  /*39d0*/  STS.U16 [R182+UR16+0x8e00], R203 ;  /* 0x008e00cbb6007988 */ /* 0x0005e80008000410 */
[----:B------:R2:W-:Y:S04]  /*39e0*/  STS.U16 [R182+UR16+0x9200], R209 ;  /* 0x009200d1b6007988 */ /* 0x0005e80008000410 */
[----:B------:R2:W-:Y:S04]  /*39f0*/  STS.U16 [R182+UR16+0x9600], R219 ;  /* 0x009600dbb6007988 */ /* 0x0005e80008000410 */
[----:B------:R2:W-:Y:S04]  /*3a00*/  STS.U16 [R182+UR16+0x9a00], R223 ;  /* 0x009a00dfb6007988 */ /* 0x0005e80008000410 */
[----:B------:R2:W-:Y:S01]  /*3a10*/  STS.U16 [R182+UR16+0x9e00], R213 ;  /* 0x009e00d5b6007988 */ /* 0x0005e20008000410 */
[----:B------:R3:W-:Y:S06]  /*3a20*/  MEMBAR.ALL.CTA ;  /* 0x0000000000007992 */ /* 0x0007ec0000008000 */
[----:B---3--:R-:W3:Y:S01]  /*3a30*/  FENCE.VIEW.ASYNC.S ;  /* 0x00000000000073c6 */ /* 0x008ee20000000000 */
[----:B------:R-:W-:-:S04]  /*3a40*/  ULOP3.LUT UR4, UR4, 0x200, URZ, 0xc0, !UPT ;  /* 0x0000020004047892 */ /* 0x000fc8000f8ec03f */
[----:B------:R-:W-:Y:S01]  /*3a50*/  ULEA.HI UR4, UR16, UR4, URZ, 0x1c ;  /* 0x0000000410047291 */ /* 0x000fe2000f8fe03f */
[----:B---3--:R-:W-:Y:S03]  /*3a60*/  BAR.SYNC.DEFER_BLOCKING 0x0 ;  /* 0x0000000000007b1d */ /* 0x008fe60000010000 */
[----:B------:R-:W-:-:S03]  /*3a70*/  ULOP3.LUT UR8, UR4, 0x3fff, URZ, 0xc0, !UPT ;  /* 0x00003fff04087892 */ /* 0x000fc6000f8ec03f */
[----:B------:R-:W-:Y:S01]  /*3a80*/  UMOV UR9, 0x40000040 ;  /* 0x4000004000097882 */ /* 0x000fe20000000000 */
[----:B------:R-:W-:-:S06]  /*3a90*/  WARPGROUP.ARRIVE ;  /* 0x00000000000079c5 */ /* 0x000fcc0000000000 */
[----:B------:R-:W-:Y:S01]  /*3aa0*/  HGMMA.64x64x16.F32.BF16 R56, gdesc[UR8].tnspA, R56 ;  /* 0x20e00000083879f0 */ /* 0x000fe20008701838 */
[----:B------:R-:W-:Y:S01]  /*3ab0*/  UIADD3 UR8, UP0, UR8, 0x80, URZ ;  /* 0x0000008008087890 */ /* 0x000fe2000ff1e03f */
[----:B------:R-:W-:-:S03]  /*3ac0*/  UMOV UR4, URZ ;  /* 0x0000003f00047c82 */ /* 0x000fc60008000000 */
[----:B------:R-:W-:-:S03]  /*3ad0*/  UIADD3.X UR5, UR4, 0x40000040, URZ, UP0, !UPT ;  /* 0x4000004004057890 */ /* 0x000fc600087fe43f */
[----:B------:R-:W-:-:S06]  /*3ae0*/  UMOV UR4, UR8 ;  /* 0x0000000800047c82 */ /* 0x000fcc0008000000 */
[----:B------:R-:W-:Y:S01]  /*3af0*/  HGMMA.64x64x16.F32.BF16 R56, gdesc[UR4].tnspA, R56 ;  /* 0x20e00000043879f0 */ /* 0x000fe20008701838 */
[----:B------:R-:W-:Y:S02]  /*3b00*/  UIADD3.64 UR20, UR4, 0x80, URZ ;  /* 0x0000008004147897 */ /* 0x000fe4000fffe03f */
[----:B------:R-:W-:Y:S02]  /*3b10*/  UIADD3.64 UR12, UR4, 0x100, URZ ;  /* 0x00000100040c7897 */ /* 0x000fe4000fffe03f */
[----:B------:R-:W-:-:S05]  /*3b20*/  UIADD3.64 UR8, UR4, 0x380, URZ ;  /* 0x0000038004087897 */ /* 0x000fca000fffe03f */
[----:B------:R-:W-:Y:S01]  /*3b30*/  HGMMA.64x64x16.F32.BF16 R56, gdesc[UR20].tnspA, R56 ;  /* 0x20e00000143879f0 */ /* 0x000fe20008701838 */
[----:B------:R-:W-:-:S03]  /*3b40*/  UIADD3.64 UR24, UR4, 0x400, URZ ;  /* 0x0000040004187897 */ /* 0x000fc6000fffe03f */
[----:B------:R-:W-:Y:S04]  /*3b50*/  HGMMA.64x64x16.F32.BF16 R56, gdesc[UR12].tnspA, R56 ;  /* 0x20e000000c3879f0 */ /* 0x000fe80008701838 */
[----:B------:R-:W-:Y:S01]  /*3b60*/  HGMMA.64x64x16.F32.BF16 R24, gdesc[UR8].tnspA, R24 ;  /* 0x20e00000081879f0 */ /* 0x000fe20008701818 */
[----:B------:R-:W-:Y:S01]  /*3b70*/  UMOV UR26, UR6 ;  /* 0x00000006001a7c82 */ /* 0x000fe20008000000 */
[----:B------:R-:W-:Y:S01]  /*3b80*/  UMOV UR27, UR7 ;  /* 0x00000007001b7c82 */ /* 0x000fe20008000000 */
[----:B------:R-:W-:Y:S01]  /*3b90*/  UIADD3.64 UR20, UR4, 0x480, URZ ;  /* 0x0000048004147897 */ /* 0x000fe2000fffe03f */
[----:B------:R-:W-:Y:S01]  /*3ba0*/  HGMMA.64x64x16.F32.BF16 R24, gdesc[UR24].tnspA, R24 ;  /* 0x20e00000181879f0 */ /* 0x000fe20008701818 */
[----:B------:R-:W-:-:S07]  /*3bb0*/  UIADD3.64 UR12, UR4, 0x500, URZ ;  /* 0x00000500040c7897 */ /* 0x000fce000fffe03f */
[----:B------:R-:W-:Y:S01]  /*3bc0*/  HGMMA.64x64x16.F32.BF16 R24, gdesc[UR20].tnspA, R24 ;  /* 0x20e00000141879f0 */ /* 0x000fe20008701818 */
[----:B------:R-:W-:Y:S02]  /*3bd0*/  VIADD R168, R168, 0xffffffff ;  /* 0xffffffffa8a87836 */ /* 0x000fe40000000000 */
[----:B------:R-:W-:-:S03]  /*3be0*/  IMAD.WIDE R22, R95, 0x2, R20 ;  /* 0x000000025f167825 */ /* 0x000fc600078e0214 */
[----:B------:R-:W-:Y:S01]  /*3bf0*/  ISETP.NE.U32.AND P0, PT, R168, RZ, PT ;  /* 0x000000ffa800720c */ /* 0x000fe20003f05070 */
[C---:B------:R-:W-:Y:S01]  /*3c00*/  IMAD.WIDE R20, R95.reuse, 0x2, R18 ;  /* 0x000000025f147825 */ /* 0x040fe200078e0212 */
[----:B------:R-:W-:Y:S03]  /*3c10*/  HGMMA.64x64x16.F32.BF16 R24, gdesc[UR12].tnspA, R24, gsb0 ;  /* 0x20e000000c1879f0 */ /* 0x000fe60008001818 */
[----:B------:R-:W-:-:S04]  /*3c20*/  IMAD.WIDE R18, R95, 0x2, R16 ;  /* 0x000000025f127825 */ /* 0x000fc800078e0210 */
[----:B------:R-:W-:-:S04]  /*3c30*/  IMAD.WIDE R16, R95, 0x2, R14 ;  /* 0x000000025f107825 */ /* 0x000fc800078e020e */
[----:B------:R-:W-:-:S04]  /*3c40*/  IMAD.WIDE R14, R95, 0x2, R12 ;  /* 0x000000025f0e7825 */ /* 0x000fc800078e020c */
[----:B------:R-:W-:-:S04]  /*3c50*/  IMAD.WIDE R12, R95, 0x2, R10 ;  /* 0x000000025f0c7825 */ /* 0x000fc800078e020a */
[----:B------:R-:W-:-:S04]  /*3c60*/  IMAD.WIDE R10, R95, 0x2, R8 ;  /* 0x000000025f0a7825 */ /* 0x000fc800078e0208 */
[----:B------:R-:W-:-:S04]  /*3c70*/  IMAD.WIDE R8, R95, 0x2, R6 ;  /* 0x000000025f087825 */ /* 0x000fc800078e0206 */
[----:B------:R-:W-:-:S04]  /*3c80*/  IMAD.WIDE R6, R95, 0x2, R4 ;  /* 0x000000025f067825 */ /* 0x000fc800078e0204 */
[----:B------:R-:W-:-:S04]  /*3c90*/  IMAD.WIDE R4, R95, 0x2, R2 ;  /* 0x000000025f047825 */ /* 0x000fc800078e0202 */
[----:B0-----:R-:W-:-:S04]  /*3ca0*/  IMAD.WIDE R240, R95, 0x2, R156 ;  /* 0x000000025ff07825 */ /* 0x001fc800078e029c */
[----:B-1----:R-:W-:-:S04]  /*3cb0*/  IMAD.WIDE R244, R95, 0x2, R154 ;  /* 0x000000025ff47825 */ /* 0x002fc800078e029a */
[----:B------:R-:W-:-:S04]  /*3cc0*/  IMAD.WIDE R2, R95, 0x2, R164 ;  /* 0x000000025f027825 */ /* 0x000fc800078e02a4 */
[----:B------:R-:W-:-:S04]  /*3cd0*/  IMAD.WIDE R164, R95, 0x2, R162 ;  /* 0x000000025fa47825 */ /* 0x000fc800078e02a2 */
[----:B------:R-:W-:-:S04]  /*3ce0*/  IMAD.WIDE R162, R95, 0x2, R160 ;  /* 0x000000025fa27825 */ /* 0x000fc800078e02a0 */
[----:B------:R-:W-:-:S04]  /*3cf0*/  IMAD.WIDE R160, R95, 0x2, R158 ;  /* 0x000000025fa07825 */ /* 0x000fc800078e029e */
[----:B------:R-:W-:-:S04]  /*3d00*/  IMAD.WIDE R152, R96, 0x2, R152 ;  /* 0x0000000260987825 */ /* 0x000fc800078e0298 */
[----:B------:R-:W-:Y:S02]  /*3d10*/  IMAD.MOV.U32 R242, RZ, RZ, R241 ;  /* 0x000000fffff27224 */ /* 0x000fe400078e00f1 */
[----:B------:R-:W-:Y:S02]  /*3d20*/  IMAD.MOV.U32 R238, RZ, RZ, R245 ;  /* 0x000000ffffee7224 */ /* 0x000fe400078e00f5 */
[----:B------:R-:W-:Y:S01]  /*3d30*/  VIADD R93, R93, 0xffffffc0 ;  /* 0xffffffc05d5d7836 */ /* 0x000fe20000000000 */
[----:B------:R-:W-:Y:S02]  /*3d40*/  WARPGROUP.DEPBAR.LE gsb0, 0x0 ;  /* 0x00008000000079c5 */ /* 0x000fe40000010000 */
[----:B--2---:R-:W-:Y:S05]  /*3d50*/  @P0 BRA `(.L_x_1) ;  /* 0xffffffe000a40947 */ /* 0x004fea000383ffff */
[----:B------:R-:W-:Y:S02]  /*3d60*/  F2FP.BF16.F32.PACK_AB R55, R55, R54 ;  /* 0x000000363737723e */ /* 0x000fe400000010ff */
[----:B------:R-:W-:Y:S02]  /*3d70*/  F2FP.BF16.F32.PACK_AB R51, R51, R50 ;  /* 0x000000323333723e */ /* 0x000fe400000010ff */
[----:B------:R-:W-:Y:S02]  /*3d80*/  F2FP.BF16.F32.PACK_AB R47, R47, R46 ;  /* 0x0000002e2f2f723e */ /* 0x000fe400000010ff */
[----:B------:R-:W-:Y:S02]  /*3d90*/  F2FP.BF16.F32.PACK_AB R43, R43, R42 ;  /* 0x0000002a2b2b723e */ /* 0x000fe400000010ff */
[----:B------:R-:W-:Y:S02]  /*3da0*/  F2FP.BF16.F32.PACK_AB R39, R39, R38 ;  /* 0x000000262727723e */ /* 0x000fe400000010ff */
[----:B------:R-:W-:-:S02]  /*3db0*/  F2FP.BF16.F32.PACK_AB R35, R35, R34 ;  /* 0x000000222323723e */ /* 0x000fc400000010ff */
        /* <DEDUP_REMOVED lines=25> */
[----:B------:R-:W-:-:S07]  /*3f50*/  F2FP.BF16.F32.PACK_AB R4, R57, R56 ;  /* 0x000000383904723e */ /* 0x000fce00000010ff */
.L_x_0:
[----:B------:R-:W-:Y:S01]  /*3f60*/  BAR.SYNC.DEFER_BLOCKING 0x0 ;  /* 0x0000000000007b1d */ /* 0x000fe20000010000 */
[C---:B------:R-:W-:Y:S01]  /*3f70*/  IMAD.SHL.U32 R0, R91.reuse, 0x10, RZ ;  /* 0x000000105b007824 */ /* 0x040fe200078e00ff */
[----:B------:R-:W-:Y:S01]  /*3f80*/  LEA R90, R90, UR16, 0x4 ;  /* 0x000000105a5a7c11 */ /* 0x000fe2000f8e20ff */
[C---:B------:R-:W-:Y:S02]  /*3f90*/  IMAD.SHL.U32 R2, R91.reuse, 0x80, RZ ;  /* 0x000000805b027824 */ /* 0x040fe400078e00ff */
[----:B------:R-:W-:Y:S01]  /*3fa0*/  IMAD.SHL.U32 R91, R91, 0x8, RZ ;  /* 0x000000085b5b7824 */ /* 0x000fe200078e00ff */
[----:B------:R-:W-:Y:S01]  /*3fb0*/  LOP3.LUT R0, R0, 0xf0, RZ, 0xc0, !PT ;  /* 0x000000f000007812 */ /* 0x000fe200078ec0ff */
[----:B------:R-:W-:Y:S01]  /*3fc0*/  ULDC.64 UR6, c[0x0][0x228] ;  /* 0x00008a0000067ab9 */ /* 0x000fe20000000a00 */
[----:B------:R-:W-:Y:S01]  /*3fd0*/  LOP3.LUT R3, R2, 0x800, RZ, 0xc0, !PT ;  /* 0x0000080002037812 */ /* 0x000fe200078ec0ff */
[----:B------:R-:W-:Y:S01]  /*3fe0*/  VIADD R8, R89, 0x1 ;  /* 0x0000000159087836 */ /* 0x000fe20000000000 */
[----:B------:R-:W-:Y:S01]  /*3ff0*/  LOP3.LUT R91, R91, 0x700, RZ, 0xc0, !PT ;  /* 0x000007005b5b7812 */ /* 0x000fe200078ec0ff */
[----:B------:R-:W-:Y:S01]  /*4000*/  VIADD R2, R89, 0x2 ;  /* 0x0000000259027836 */ /* 0x000fe20000000000 */
[----:B------:R-:W-:Y:S01]  /*4010*/  IADD3 R0, R3, UR16, R0 ;  /* 0x0000001003007c10 */ /* 0x000fe2000fffe000 */
[----:B------:R-:W-:Y:S01]  /*4020*/  ULDC UR4, c[0x0][0x244] ;  /* 0x0000910000047ab9 */ /* 0x000fe20000000800 */
[----:B------:R-:W-:Y:S01]  /*4030*/  ISETP.GE.AND P0, PT, R88, UR6, PT ;  /* 0x0000000658007c0c */ /* 0x000fe2000bf06270 */
[----:B------:R-:W-:Y:S01]  /*4040*/  VIADD R3, R89, 0x3 ;  /* 0x0000000359037836 */ /* 0x000fe20000000000 */
[----:B------:R-:W-:Y:S01]  /*4050*/  ULDC UR6, c[0x0][0x248] ;  /* 0x0000920000067ab9 */ /* 0x000fe20000000800 */
[----:B------:R-:W-:Y:S01]  /*4060*/  IMAD.IADD R91, R91, 0x1, R0 ;  /* 0x000000015b5b7824 */ /* 0x000fe200078e0200 */
[----:B------:R-:W-:-:S02]  /*4070*/  ISETP.LT.AND P2, PT, R8, UR7, !P0 ;  /* 0x0000000708007c0c */ /* 0x000fc4000c741270 */
[----:B------:R-:W-:Y:S01]  /*4080*/  ISETP.LT.AND P1, PT, R2, UR7, !P0 ;  /* 0x0000000702007c0c */ /* 0x000fe2000c721270 */
[----:B------:R-:W-:Y:S01]  /*4090*/  VIADD R2, R89, 0x4 ;  /* 0x0000000459027836 */ /* 0x000fe20000000000 */
[----:B------:R-:W-:Y:S01]  /*40a0*/  ISETP.LT.AND P5, PT, R3, UR7, !P0 ;  /* 0x0000000703007c0c */ /* 0x000fe2000c7a1270 */
[----:B------:R-:W-:Y:S01]  /*40b0*/  IMAD R3, R89, UR6, RZ ;  /* 0x0000000659037c24 */ /* 0x000fe2000f8e02ff */
[----:B------:R-:W-:Y:S01]  /*40c0*/  STSM.16.M88.4 [R91], R4 ;  /* 0x000000045b007844 */ /* 0x000fe20000000200 */
[----:B------:R-:W-:Y:S01]  /*40d0*/  BAR.SYNC.DEFER_BLOCKING 0x0 ;  /* 0x0000000000007b1d */ /* 0x000fe20000010000 */
[----:B------:R-:W-:Y:S01]  /*40e0*/  ISETP.LT.AND P4, PT, R2, UR7, !P0 ;  /* 0x0000000702007c0c */ /* 0x000fe2000c781270 */
[----:B------:R-:W-:-:S04]  /*40f0*/  IMAD R2, R88, UR4, RZ ;  /* 0x0000000458027c24 */ /* 0x000fc8000f8e02ff */
[----:B------:R-:W-:Y:S02]  /*4100*/  ULDC.64 UR4, c[0x0][0x220] ;  /* 0x0000880000047ab9 */ /* 0x000fe40000000a00 */
[----:B------:R-:W-:-:S04]  /*4110*/  LEA R0, P3, R2, UR4, 0x1 ;  /* 0x0000000402007c11 */ /* 0x000fc8000f8608ff */
[----:B------:R-:W-:Y:S02]  /*4120*/  LEA.HI.X.SX32 R2, R2, UR5, 0x1, P3 ;  /* 0x0000000502027c11 */ /* 0x000fe400098f0eff */
[----:B------:R-:W-:Y:S01]  /*4130*/  ISETP.LT.AND P3, PT, R89, UR7, !P0 ;  /* 0x0000000759007c0c */ /* 0x000fe2000c761270 */
[----:B------:R-:W0:Y:S01]  /*4140*/  LDS.128 R56, [R90] ;  /* 0x000000005a387984 */ /* 0x000e220000000c00 */
[----:B------:R-:W-:Y:S06]  /*4150*/  BAR.SYNC.DEFER_BLOCKING 0x0 ;  /* 0x0000000000007b1d */ /* 0x000fec0000010000 */
[----:B------:R1:W-:Y:S02]  /*4160*/  STSM.16.M88.4 [R91], R28 ;  /* 0x0000001c5b007844 */ /* 0x0003e40000000200 */
[----:B------:R-:W-:Y:S01]  /*4170*/  BAR.SYNC.DEFER_BLOCKING 0x0 ;  /* 0x0000000000007b1d */ /* 0x000fe20000010000 */
[C---:B-1----:R-:W-:Y:S01]  /*4180*/  LEA R28, P6, R3.reuse, R0, 0x1 ;  /* 0x00000000031c7211 */ /* 0x042fe200078c08ff */
[----:B------:R-:W-:-:S03]  /*4190*/  VIADD R31, R3, UR6 ;  /* 0x00000006031f7c36 */ /* 0x000fc60008000000 */
[----:B------:R-:W-:Y:S01]  /*41a0*/  LEA.HI.X.SX32 R29, R3, R2, 0x1, P6 ;  /* 0x00000002031d7211 */ /* 0x000fe200030f0eff */
[----:B------:R-:W-:Y:S01]  /*41b0*/  VIADD R3, R89, 0x5 ;  /* 0x0000000559037836 */ /* 0x000fe20000000000 */
[C---:B------:R-:W-:Y:S01]  /*41c0*/  LEA R30, P6, R31.reuse, R0, 0x1 ;  /* 0x000000001f1e7211 */ /* 0x040fe200078c08ff */
[----:B------:R-:W1:Y:S01]  /*41d0*/  LDS.128 R24, [R90] ;  /* 0x000000005a187984 */ /* 0x000e620000000c00 */
[----:B------:R-:W-:Y:S06]  /*41e0*/  BAR.SYNC.DEFER_BLOCKING 0x0 ;  /* 0x0000000000007b1d */ /* 0x000fec0000010000 */
[----:B------:R2:W-:Y:S02]  /*41f0*/  STSM.16.M88.4 [R91], R32 ;  /* 0x000000205b007844 */ /* 0x0005e40000000200 */
[----:B------:R-:W-:Y:S01]  /*4200*/  BAR.SYNC.DEFER_BLOCKING 0x0 ;  /* 0x0000000000007b1d */ /* 0x000fe20000010000 */
[C---:B--2---:R-:W-:Y:S01]  /*4210*/  VIADD R33, R31.reuse, UR6 ;  /* 0x000000061f217c36 */ /* 0x044fe20008000000 */
[----:B------:R-:W-:-:S03]  /*4220*/  LEA.HI.X.SX32 R31, R31, R2, 0x1, P6 ;  /* 0x000000021f1f7211 */ /* 0x000fc600030f0eff */
[C---:B------:R-:W-:Y:S01]  /*4230*/  VIADD R35, R33.reuse, UR6 ;  /* 0x0000000621237c36 */ /* 0x040fe20008000000 */
[----:B------:R-:W-:-:S04]  /*4240*/  LEA R32, P6, R33, R0, 0x1 ;  /* 0x0000000021207211 */ /* 0x000fc800078c08ff */
[----:B------:R-:W-:Y:S01]  /*4250*/  LEA.HI.X.SX32 R33, R33, R2, 0x1, P6 ;  /* 0x0000000221217211 */ /* 0x000fe200030f0eff */
[----:B------:R-:W2:Y:S01]  /*4260*/  LDS.128 R20, [R90] ;  /* 0x000000005a147984 */ /* 0x000ea20000000c00 */
[----:B------:R-:W-:Y:S06]  /*4270*/  BAR.SYNC.DEFER_BLOCKING 0x0 ;  /* 0x0000000000007b1d */ /* 0x000fec0000010000 */
[----:B------:R3:W-:Y:S02]  /*4280*/  STSM.16.M88.4 [R91], R36 ;  /* 0x000000245b007844 */ /* 0x0007e40000000200 */
[----:B------:R-:W-:Y:S01]  /*4290*/  BAR.SYNC.DEFER_BLOCKING 0x0 ;  /* 0x0000000000007b1d */ /* 0x000fe20000010000 */
[----:B---3--:R-:W-:Y:S01]  /*42a0*/  VIADD R37, R35, UR6 ;  /* 0x0000000623257c36 */ /* 0x008fe20008000000 */
[----:B0-----:R-:W-:-:S04]  /*42b0*/  PRMT R36, R57, 0x7632, R36 ;  /* 0x0000763239247816 */ /* 0x001fc80000000024 */
[----:B------:R-:W0:Y:S02]  /*42c0*/  LDS.128 R16, [R90] ;  /* 0x000000005a107984 */ /* 0x000e240000000c00 */
[----:B------:R-:W-:Y:S06]  /*42d0*/  BAR.SYNC.DEFER_BLOCKING 0x0 ;  /* 0x0000000000007b1d */ /* 0x000fec0000010000 */
[----:B------:R-:W-:Y:S02]  /*42e0*/  STSM.16.M88.4 [R91], R40 ;  /* 0x000000285b007844 */ /* 0x000fe40000000200 */
[----:B------:R-:W-:Y:S06]  /*42f0*/  BAR.SYNC.DEFER_BLOCKING 0x0 ;  /* 0x0000000000007b1d */ /* 0x000fec0000010000 */
[----:B------:R-:W3:Y:S02]  /*4300*/  LDS.128 R12, [R90] ;  /* 0x000000005a0c7984 */ /* 0x000ee40000000c00 */
[----:B------:R-:W-:Y:S06]  /*4310*/  BAR.SYNC.DEFER_BLOCKING 0x0 ;  /* 0x0000000000007b1d */ /* 0x000fec0000010000 */
[----:B------:R-:W-:Y:S02]  /*4320*/  STSM.16.M88.4 [R91], R44 ;  /* 0x0000002c5b007844 */ /* 0x000fe40000000200 */
[----:B------:R-:W-:Y:S06]  /*4330*/  BAR.SYNC.DEFER_BLOCKING 0x0 ;  /* 0x0000000000007b1d */ /* 0x000fec0000010000 */
[----:B------:R-:W4:Y:S02]  /*4340*/  LDS.128 R8, [R90] ;  /* 0x000000005a087984 */ /* 0x000f240000000c00 */
[----:B------:R-:W-:Y:S06]  /*4350*/  BAR.SYNC.DEFER_BLOCKING 0x0 ;  /* 0x0000000000007b1d */ /* 0x000fec0000010000 */
[----:B------:R-:W-:Y:S02]  /*4360*/  STSM.16.M88.4 [R91], R48 ;  /* 0x000000305b007844 */ /* 0x000fe40000000200 */
[----:B------:R-:W-:Y:S06]  /*4370*/  BAR.SYNC.DEFER_BLOCKING 0x0 ;  /* 0x0000000000007b1d */ /* 0x000fec0000010000 */
[----:B------:R-:W5:Y:S02]  /*4380*/  LDS.128 R4, [R90] ;  /* 0x000000005a047984 */ /* 0x000f640000000c00 */
[----:B------:R-:W-:Y:S06]  /*4390*/  BAR.SYNC.DEFER_BLOCKING 0x0 ;  /* 0x0000000000007b1d */ /* 0x000fec0000010000 */
[----:B------:R-:W-:Y:S02]  /*43a0*/  STSM.16.M88.4 [R91], R52 ;  /* 0x000000345b007844 */ /* 0x000fe40000000200 */
[----:B------:R-:W-:Y:S06]  /*43b0*/  BAR.SYNC.DEFER_BLOCKING 0x0 ;  /* 0x0000000000007b1d */ /* 0x000fec0000010000 */
[----:B------:R1:W-:Y:S01]  /*43c0*/  @P3 STG.E.U16 desc[UR18][R28.64], R56 ;  /* 0x000000381c003986 */ /* 0x0003e2000c101512 */
[----:B------:R-:W-:Y:S01]  /*43d0*/  ISETP.LT.AND P3, PT, R3, UR7, !P0 ;  /* 0x0000000703007c0c */ /* 0x000fe2000c761270 */
[----:B------:R-:W-:Y:S01]  /*43e0*/  VIADD R3, R89, 0x6 ;  /* 0x0000000659037836 */ /* 0x000fe20000000000 */
[----:B-1----:R-:W-:-:S02]  /*43f0*/  PRMT R29, R56, 0x7632, R29 ;  /* 0x00007632381d7816 */ /* 0x002fc4000000001d */
[----:B------:R-:W-:-:S03]  /*4400*/  LEA R28, P6, R35, R0, 0x1 ;  /* 0x00000000231c7211 */ /* 0x000fc600078c08ff */
[----:B------:R1:W-:Y:S01]  /*4410*/  @P2 STG.E.U16 desc[UR18][R30.64], R29 ;  /* 0x0000001d1e002986 */ /* 0x0003e2000c101512 */
[----:B------:R-:W-:Y:S01]  /*4420*/  ISETP.LT.AND P2, PT, R3, UR7, !P0 ;  /* 0x0000000703007c0c */ /* 0x000fe2000c741270 */
[----:B------:R-:W-:Y:S02]  /*4430*/  VIADD R3, R89, 0x7 ;  /* 0x0000000759037836 */ /* 0x000fe40000000000 */
[----:B------:R2:W-:Y:S03]  /*4440*/  @P1 STG.E.U16 desc[UR18][R32.64], R57 ;  /* 0x0000003920001986 */ /* 0x0005e6000c101512 */
[----:B------:R-:W-:Y:S01]  /*4450*/  ISETP.LT.AND P1, PT, R3, UR7, !P0 ;  /* 0x0000000703007c0c */ /* 0x000fe2000c721270 */
[----:B------:R-:W-:Y:S01]  /*4460*/  VIADD R3, R89, 0x8 ;  /* 0x0000000859037836 */ /* 0x000fe20000000000 */
[----:B-1----:R-:W-:Y:S01]  /*4470*/  LEA.HI.X.SX32 R29, R35, R2, 0x1, P6 ;  /* 0x00000002231d7211 */ /* 0x002fe200030f0eff */
[C---:B------:R-:W-:Y:S01]  /*4480*/  VIADD R31, R37.reuse, UR6 ;  /* 0x00000006251f7c36 */ /* 0x040fe20008000000 */
[----:B------:R-:W-:-:S03]  /*4490*/  LEA R34, P6, R37, R0, 0x1 ;  /* 0x0000000025227211 */ /* 0x000fc600078c08ff */
[----:B------:R1:W-:Y:S01]  /*44a0*/  @P5 STG.E.U16 desc[UR18][R28.64], R36 ;  /* 0x000000241c005986 */ /* 0x0003e2000c101512 */
[----:B------:R-:W-:Y:S01]  /*44b0*/  LEA.HI.X.SX32 R35, R37, R2, 0x1, P6 ;  /* 0x0000000225237211 */ /* 0x000fe200030f0eff */
[----:B--2---:R-:W-:Y:S01]  /*44c0*/  VIADD R33, R31, UR6 ;  /* 0x000000061f217c36 */ /* 0x004fe20008000000 */
[----:B------:R-:W-:Y:S01]  /*44d0*/  ISETP.LT.AND P5, PT, R3, UR7, !P0 ;  /* 0x0000000703007c0c */ /* 0x000fe2000c7a1270 */
[----:B------:R-:W-:Y:S01]  /*44e0*/  VIADD R3, R89, 0x9 ;  /* 0x0000000959037836 */ /* 0x000fe20000000000 */
[C---:B------:R-:W-:Y:S01]  /*44f0*/  LEA R30, P6, R31.reuse, R0, 0x1 ;  /* 0x000000001f1e7211 */ /* 0x040fe200078c08ff */
[----:B------:R2:W-:Y:S01]  /*4500*/  @P4 STG.E.U16 desc[UR18][R34.64], R58 ;  /* 0x0000003a22004986 */ /* 0x0005e2000c101512 */
[----:B------:R-:W-:Y:S02]  /*4510*/  PRMT R37, R58, 0x7632, R37 ;  /* 0x000076323a257816 */ /* 0x000fe40000000025 */
[----:B------:R-:W-:Y:S02]  /*4520*/  LEA.HI.X.SX32 R31, R31, R2, 0x1, P6 ;  /* 0x000000021f1f7211 */ /* 0x000fe400030f0eff */
[----:B------:R-:W-:Y:S01]  /*4530*/  ISETP.LT.AND P4, PT, R3, UR7, !P0 ;  /* 0x0000000703007c0c */ /* 0x000fe2000c781270 */
[----:B------:R-:W-:Y:S01]  /*4540*/  VIADD R3, R89, 0xa ;  /* 0x0000000a59037836 */ /* 0x000fe20000000000 */
[C---:B------:R-:W-:Y:S01]  /*4550*/  LEA R32, P6, R33.reuse, R0, 0x1 ;  /* 0x0000000021207211 */ /* 0x040fe200078c08ff */
[----:B-1----:R-:W-:Y:S01]  /*4560*/  VIADD R29, R33, UR6 ;  /* 0x00000006211d7c36 */ /* 0x002fe20008000000 */
[----:B------:R1:W-:Y:S01]  /*4570*/  @P3 STG.E.U16 desc[UR18][R30.64], R37 ;  /* 0x000000251e003986 */ /* 0x0003e2000c101512 */
[----:B------:R-:W-:-:S02]  /*4580*/  PRMT R36, R59, 0x7632, R36 ;  /* 0x000076323b247816 */ /* 0x000fc40000000024 */
[----:B------:R-:W-:Y:S01]  /*4590*/  LEA.HI.X.SX32 R33, R33, R2, 0x1, P6 ;  /* 0x0000000221217211 */ /* 0x000fe200030f0eff */
[----:B--2---:R-:W-:Y:S01]  /*45a0*/  VIADD R35, R29, UR6 ;  /* 0x000000061d237c36 */ /* 0x004fe20008000000 */
[----:B------:R-:W-:Y:S01]  /*45b0*/  ISETP.LT.AND P3, PT, R3, UR7, !P0 ;  /* 0x0000000703007c0c */ /* 0x000fe2000c761270 */
[----:B------:R-:W-:Y:S01]  /*45c0*/  VIADD R3, R89, 0xb ;  /* 0x0000000b59037836 */ /* 0x000fe20000000000 */
[----:B------:R-:W-:Y:S01]  /*45d0*/  LEA R28, P6, R29, R0, 0x1 ;  /* 0x000000001d1c7211 */ /* 0x000fe200078c08ff */
[----:B------:R2:W-:Y:S03]  /*45e0*/  @P2 STG.E.U16 desc[UR18][R32.64], R59 ;  /* 0x0000003b20002986 */ /* 0x0005e6000c101512 */
[----:B------:R-:W-:Y:S01]  /*45f0*/  ISETP.LT.AND P2, PT, R3, UR7, !P0 ;  /* 0x0000000703007c0c */ /* 0x000fe2000c741270 */
[----:B------:R-:W-:Y:S01]  /*4600*/  VIADD R3, R89, 0xc ;  /* 0x0000000c59037836 */ /* 0x000fe20000000000 */
[----:B------:R-:W-:Y:S01]  /*4610*/  LEA.HI.X.SX32 R29, R29, R2, 0x1, P6 ;  /* 0x000000021d1d7211 */ /* 0x000fe200030f0eff */
[C---:B-1----:R-:W-:Y:S01]  /*4620*/  VIADD R31, R35.reuse, UR6 ;  /* 0x00000006231f7c36 */ /* 0x042fe20008000000 */
[----:B------:R-:W-:-:S02]  /*4630*/  LEA R34, P6, R35, R0, 0x1 ;  /* 0x0000000023227211 */ /* 0x000fc400078c08ff */
[----:B------:R-:W-:Y:S01]  /*4640*/  PRMT R37, R24, 0x7632, R37 ;  /* 0x0000763218257816 */ /* 0x000fe20000000025 */
[----:B------:R1:W-:Y:S01]  /*4650*/  @P1 STG.E.U16 desc[UR18][R28.64], R36 ;  /* 0x000000241c001986 */ /* 0x0003e2000c101512 */
[----:B------:R-:W-:Y:S01]  /*4660*/  LEA.HI.X.SX32 R35, R35, R2, 0x1, P6 ;  /* 0x0000000223237211 */ /* 0x000fe200030f0eff */
[----:B--2---:R-:W-:Y:S01]  /*4670*/  VIADD R33, R31, UR6 ;  /* 0x000000061f217c36 */ /* 0x004fe20008000000 */
[----:B------:R-:W-:Y:S01]  /*4680*/  ISETP.LT.AND P1, PT, R3, UR7, !P0 ;  /* 0x0000000703007c0c */ /* 0x000fe2000c721270 */
[----:B------:R-:W-:Y:S01]  /*4690*/  VIADD R3, R89, 0xd ;  /* 0x0000000d59037836 */ /* 0x000fe20000000000 */
[C---:B------:R-:W-:Y:S01]  /*46a0*/  LEA R30, P6, R31.reuse, R0, 0x1 ;  /* 0x000000001f1e7211 */ /* 0x040fe200078c08ff */
[----:B------:R2:W-:Y:S03]  /*46b0*/  @P5 STG.E.U16 desc[UR18][R34.64], R24 ;  /* 0x0000001822005986 */ /* 0x0005e6000c101512 */
[----:B------:R-:W-:-:S02]  /*46c0*/  LEA.HI.X.SX32 R31, R31, R2, 0x1, P6 ;  /* 0x000000021f1f7211 */ /* 0x000fc400030f0eff */
[----:B------:R-:W-:Y:S01]  /*46d0*/  ISETP.LT.AND P5, PT, R3, UR7, !P0 ;  /* 0x0000000703007c0c */ /* 0x000fe2000c7a1270 */
[----:B------:R-:W-:Y:S01]  /*46e0*/  VIADD R3, R89, 0xe ;  /* 0x0000000e59037836 */ /* 0x000fe20000000000 */
[C---:B------:R-:W-:Y:S01]  /*46f0*/  LEA R32, P6, R33.reuse, R0, 0x1 ;  /* 0x0000000021207211 */ /* 0x040fe200078c08ff */
[C---:B-1----:R-:W-:Y:S01]  /*4700*/  VIADD R29, R33.reuse, UR6 ;  /* 0x00000006211d7c36 */ /* 0x042fe20008000000 */
[----:B------:R1:W-:Y:S02]  /*4710*/  @P4 STG.E.U16 desc[UR18][R30.64], R37 ;  /* 0x000000251e004986 */ /* 0x0003e4000c101512 */
        /* <DEDUP_REMOVED lines=10> */
[----:B------:R-:W-:-:S04]  /*47c0*/  LEA R34, P6, R35, R0, 0x1 ;  /* 0x0000000023227211 */ /* 0x000fc800078c08ff */
[----:B------:R-:W-:Y:S02]  /*47d0*/  LEA.HI.X.SX32 R35, R35, R2, 0x1, P6 ;  /* 0x0000000223237211 */ /* 0x000fe400030f0eff */
[----:B--2---:R-:W-:Y:S01]  /*47e0*/  PRMT R33, R25, 0x7632, R33 ;  /* 0x0000763219217816 */ /* 0x004fe20000000021 */
[C---:B------:R-:W-:Y:S01]  /*47f0*/  VIADD R25, R31.reuse, UR6 ;  /* 0x000000061f197c36 */ /* 0x040fe20008000000 */
[----:B------:R-:W-:-:S03]  /*4800*/  LEA R30, P6, R31, R0, 0x1 ;  /* 0x000000001f1e7211 */ /* 0x000fc600078c08ff */
[----:B------:R1:W-:Y:S01]  /*4810*/  @P2 STG.E.U16 desc[UR18][R28.64], R33 ;  /* 0x000000211c002986 */ /* 0x0003e2000c101512 */
[----:B------:R-:W-:Y:S01]  /*4820*/  ISETP.LT.AND P2, PT, R3, UR7, !P0 ;  /* 0x0000000703007c0c */ /* 0x000fe2000c741270 */
[----:B------:R-:W-:Y:S01]  /*4830*/  VIADD R3, R89, 0x11 ;  /* 0x0000001159037836 */ /* 0x000fe20000000000 */
[----:B------:R-:W-:Y:S01]  /*4840*/  LEA.HI.X.SX32 R31, R31, R2, 0x1, P6 ;  /* 0x000000021f1f7211 */ /* 0x000fe200030f0eff */
[----:B------:R2:W-:Y:S01]  /*4850*/  @P1 STG.E.U16 desc[UR18][R34.64], R26 ;  /* 0x0000001a22001986 */ /* 0x0005e2000c101512 */
[----:B------:R-:W-:Y:S02]  /*4860*/  LEA R24, P6, R25, R0, 0x1 ;  /* 0x0000000019187211 */ /* 0x000fe400078c08ff */
[----:B------:R-:W-:Y:S01]  /*4870*/  ISETP.LT.AND P1, PT, R3, UR7, !P0 ;  /* 0x0000000703007c0c */ /* 0x000fe2000c721270 */
[----:B------:R-:W-:Y:S02]  /*4880*/  VIADD R3, R89, 0x12 ;  /* 0x0000001259037836 */ /* 0x000fe40000000000 */
[C---:B-1----:R-:W-:Y:S01]  /*4890*/  VIADD R29, R25.reuse, UR6 ;  /* 0x00000006191d7c36 */ /* 0x042fe20008000000 */
[----:B------:R-:W-:-:S02]  /*48a0*/  LEA.HI.X.SX32 R25, R25, R2, 0x1, P6 ;  /* 0x0000000219197211 */ /* 0x000fc400030f0eff */
[----:B--2---:R-:W-:Y:S01]  /*48b0*/  PRMT R35, R26, 0x7632, R35 ;  /* 0x000076321a237816 */ /* 0x004fe20000000023 */
[C---:B------:R-:W-:Y:S01]  /*48c0*/  VIADD R33, R29.reuse, UR6 ;  /* 0x000000061d217c36 */ /* 0x040fe20008000000 */
[----:B------:R-:W-:Y:S02]  /*48d0*/  LEA R28, P6, R29, R0, 0x1 ;  /* 0x000000001d1c7211 */ /* 0x000fe400078c08ff */
[----:B------:R-:W-:Y:S01]  /*48e0*/  PRMT R26, R27, 0x7632, R26 ;  /* 0x000076321b1a7816 */ /* 0x000fe2000000001a */
[----:B------:R1:W-:Y:S01]  /*48f0*/  @P5 STG.E.U16 desc[UR18][R30.64], R35 ;  /* 0x000000231e005986 */ /* 0x0003e2000c101512 */
[----:B------:R-:W-:Y:S01]  /*4900*/  ISETP.LT.AND P5, PT, R3, UR7, !P0 ;  /* 0x0000000703007c0c */ /* 0x000fe2000c7a1270 */
[----:B------:R-:W-:Y:S01]  /*4910*/  VIADD R3, R89, 0x13 ;  /* 0x0000001359037836 */ /* 0x000fe20000000000 */
[----:B------:R-:W-:Y:S01]  /*4920*/  LEA.HI.X.SX32 R29, R29, R2, 0x1, P6 ;  /* 0x000000021d1d7211 */ /* 0x000fe200030f0eff */
[----:B------:R2:W-:Y:S01]  /*4930*/  @P4 STG.E.U16 desc[UR18][R24.64], R27 ;  /* 0x0000001b18004986 */ /* 0x0005e2000c101512 */
[----:B------:R-:W-:-:S02]  /*4940*/  LEA R32, P6, R33, R0, 0x1 ;  /* 0x0000000021207211 */ /* 0x000fc400078c08ff */
[----:B------:R-:W-:Y:S01]  /*4950*/  ISETP.LT.AND P4, PT, R3, UR7, !P0 ;  /* 0x0000000703007c0c */ /* 0x000fe2000c781270 */
[----:B------:R-:W-:Y:S01]  /*4960*/  VIADD R3, R89, 0x14 ;  /* 0x0000001459037836 */ /* 0x000fe20000000000 */
[----:B------:R0:W-:Y:S01]  /*4970*/  @P3 STG.E.U16 desc[UR18][R28.64], R26 ;  /* 0x0000001a1c003986 */ /* 0x0001e2000c101512 */
[C---:B-1----:R-:W-:Y:S01]  /*4980*/  VIADD R31, R33.reuse, UR6 ;  /* 0x00000006211f7c36 */ /* 0x042fe20008000000 */
[----:B------:R-:W-:Y:S02]  /*4990*/  LEA.HI.X.SX32 R33, R33, R2, 0x1, P6 ;  /* 0x0000000221217211 */ /* 0x000fe400030f0eff */
[----:B------:R-:W-:Y:S01]  /*49a0*/  ISETP.LT.AND P3, PT, R3, UR7, !P0 ;  /* 0x0000000703007c0c */ /* 0x000fe2000c761270 */
[----:B------:R-:W-:Y:S01]  /*49b0*/  VIADD R3, R89, 0x15 ;  /* 0x0000001559037836 */ /* 0x000fe20000000000 */
[C---:B------:R-:W-:Y:S01]  /*49c0*/  LEA R30, P6, R31.reuse, R0, 0x1 ;  /* 0x000000001f1e7211 */ /* 0x040fe200078c08ff */
[C---:B--2---:R-:W-:Y:S01]  /*49d0*/  VIADD R25, R31.reuse, UR6 ;  /* 0x000000061f197c36 */ /* 0x044fe20008000000 */
[----:B------:R1:W-:Y:S02]  /*49e0*/  @P2 STG.E.U16 desc[UR18][R32.64], R20 ;  /* 0x0000001420002986 */ /* 0x0003e4000c101512 */
[----:B------:R-:W-:Y:S01]  /*49f0*/  LEA.HI.X.SX32 R31, R31, R2, 0x1, P6 ;  /* 0x000000021f1f7211 */ /* 0x000fe200030f0eff */
[----:B------:R-:W-:Y:S01]  /*4a00*/  VIADD R27, R25, UR6 ;  /* 0x00000006191b7c36 */ /* 0x000fe20008000000 */
[----:B------:R-:W-:Y:S01]  /*4a10*/  ISETP.LT.AND P2, PT, R3, UR7, !P0 ;  /* 0x0000000703007c0c */ /* 0x000fe2000c741270 */
[----:B------:R-:W-:Y:S01]  /*4a20*/  VIADD R3, R89, 0x16 ;  /* 0x0000001659037836 */ /* 0x000fe20000000000 */
[----:B------:R-:W-:Y:S01]  /*4a30*/  LEA R24, P6, R25, R0, 0x1 ;  /* 0x0000000019187211 */ /* 0x000fe200078c08ff */
[----:B0-----:R-:W-:-:S03]  /*4a40*/  VIADD R29, R27, UR6 ;  /* 0x000000061b1d7c36 */ /* 0x001fc60008000000 */
[----:B------:R-:W-:Y:S02]  /*4a50*/  LEA.HI.X.SX32 R25, R25, R2, 0x1, P6 ;  /* 0x0000000219197211 */ /* 0x000fe400030f0eff */
[----:B-1----:R-:W-:Y:S02]  /*4a60*/  PRMT R33, R20, 0x7632, R33 ;  /* 0x0000763214217816 */ /* 0x002fe40000000021 */
        /* <DEDUP_REMOVED lines=9> */
[C---:B0-----:R-:W-:Y:S01]  /*4b00*/  VIADD R31, R29.reuse, UR6 ;  /* 0x000000061d1f7c36 */ /* 0x041fe20008000000 */
[----:B------:R-:W-:-:S02]  /*4b10*/  LEA.HI.X.SX32 R29, R29, R2, 0x1, P6 ;  /* 0x000000021d1d7211 */ /* 0x000fc400030f0eff */
[----:B-1----:R-:W-:Y:S01]  /*4b20*/  PRMT R25, R21, 0x7632, R25 ;  /* 0x0000763215197816 */ /* 0x002fe20000000019 */
        /* <DEDUP_REMOVED lines=25> */
[C---:B0-----:R-:W-:Y:S01]  /*4cc0*/  VIADD R29, R27.reuse, UR6 ;  /* 0x000000061b1d7c36 */ /* 0x041fe20008000000 */
[----:B------:R-:W-:Y:S02]  /*4cd0*/  LEA.HI.X.SX32 R27, R27, R2, 0x1, P6 ;  /* 0x000000021b1b7211 */ /* 0x000fe400030f0eff */
[----:B------:R-:W-:Y:S01]  /*4ce0*/  ISETP.LT.AND P5, PT, R3, UR7, !P0 ;  /* 0x0000000703007c0c */ /* 0x000fe2000c7a1270 */
[----:B------:R-:W-:Y:S01]  /*4cf0*/  VIADD R3, R89, 0x1d ;  /* 0x0000001d59037836 */ /* 0x000fe20000000000 */
[C---:B------:R-:W-:Y:S01]  /*4d00*/  LEA R28, P6, R29.reuse, R0, 0x1 ;  /* 0x000000001d1c7211 */ /* 0x040fe200078c08ff */
[C---:B-1----:R-:W-:Y:S01]  /*4d10*/  VIADD R21, R29.reuse, UR6 ;  /* 0x000000061d157c36 */ /* 0x042fe20008000000 */
[----:B------:R0:W-:Y:S02]  /*4d20*/  @P4 STG.E.U16 desc[UR18][R26.64], R16 ;  /* 0x000000101a004986 */ /* 0x0001e4000c101512 */
[----:B------:R-:W-:Y:S01]  /*4d30*/  LEA.HI.X.SX32 R29, R29, R2, 0x1, P6 ;  /* 0x000000021d1d7211 */ /* 0x000fe200030f0eff */
[----:B------:R-:W-:Y:S01]  /*4d40*/  VIADD R23, R21, UR6 ;  /* 0x0000000615177c36 */ /* 0x000fe20008000000 */
[----:B------:R-:W-:Y:S01]  /*4d50*/  ISETP.LT.AND P4, PT, R3, UR7, !P0 ;  /* 0x0000000703007c0c */ /* 0x000fe2000c781270 */
[----:B------:R-:W-:Y:S01]  /*4d60*/  VIADD R3, R89, 0x1e ;  /* 0x0000001e59037836 */ /* 0x000fe20000000000 */
[----:B------:R-:W-:Y:S01]  /*4d70*/  LEA R20, P6, R21, R0, 0x1 ;  /* 0x0000000015147211 */ /* 0x000fe200078c08ff */
[----:B--2---:R-:W-:-:S03]  /*4d80*/  VIADD R25, R23, UR6 ;  /* 0x0000000617197c36 */ /* 0x004fc60008000000 */
[----:B------:R-:W-:Y:S02]  /*4d90*/  LEA.HI.X.SX32 R21, R21, R2, 0x1, P6 ;  /* 0x0000000215157211 */ /* 0x000fe400030f0eff */
[----:B0-----:R-:W-:Y:S02]  /*4da0*/  PRMT R27, R16, 0x7632, R27 ;  /* 0x00007632101b7816 */ /* 0x001fe4000000001b */
        /* <DEDUP_REMOVED lines=43> */
[----:B---3--:R0:W-:Y:S02]  /*5060*/  @P1 STG.E.U16 desc[UR18][R22.64], R12 ;  /* 0x0000000c16001986 */ /* 0x0081e4000c101512 */
        /* <DEDUP_REMOVED lines=51> */
[----:B----4-:R0:W-:Y:S02]  /*53a0*/  @P3 STG.E.U16 desc[UR18][R18.64], R8 ;  /* 0x0000000812003986 */ /* 0x0101e4000c101512 */
        /* <DEDUP_REMOVED lines=16> */
[----:B------:R-:W-:Y:S01]  /*54b0*/  VIADD R3, R89, 0x30 ;  /* 0x0000003059037836 */ /* 0x000fe20000000000 */
[----:B------:R-:W2:Y:S01]  /*54c0*/  LDS.128 R20, [R90] ;  /* 0x000000005a147984 */ /* 0x000ea20000000c00 */
        /* <DEDUP_REMOVED lines=32> */
[----:B------:R-:W-:Y:S02]  /*56d0*/  LEA.HI.X.SX32 R17, R17, R2, 0x1, P6 ;  /* 0x0000000211117211 */ /* 0x000fe400030f0eff */
[----:B------:R-:W-:Y:S01]  /*56e0*/  LEA R8, P6, R11, R0, 0x1 ;  /* 0x000000000b087211 */ /* 0x000fe200078c08ff */
[----:B-----5:R1:W-:Y:S01]  /*56f0*/  @P5 STG.E.U16 desc[UR18][R14.64], R4 ;  /* 0x000000040e005986 */ /* 0x0203e2000c101512 */
[----:B------:R-:W-:Y:S01]  /*5700*/  ISETP.LT.AND P1, PT, R3, UR7, !P0 ;  /* 0x0000000703007c0c */ /* 0x000fe2000c721270 */
[----:B------:R-:W-:-:S05]  /*5710*/  VIADD R3, R89, 0x35 ;  /* 0x0000003559037836 */ /* 0x000fca0000000000 */
[----:B------:R-:W-:Y:S01]  /*5720*/  ISETP.LT.AND P5, PT, R3, UR7, !P0 ;  /* 0x0000000703007c0c */ /* 0x000fe2000c7a1270 */
[----:B------:R-:W-:Y:S01]  /*5730*/  VIADD R3, R89, 0x36 ;  /* 0x0000003659037836 */ /* 0x000fe20000000000 */
[C---:B0-----:R-:W-:Y:S01]  /*5740*/  LEA.HI.X.SX32 R9, R11.reuse, R2, 0x1, P6 ;  /* 0x000000020b097211 */ /* 0x041fe200030f0eff */
[----:B------:R-:W-:Y:S01]  /*5750*/  VIADD R11, R11, UR6 ;  /* 0x000000060b0b7c36 */ /* 0x000fe20008000000 */
[----:B-1----:R-:W-:-:S03]  /*5760*/  PRMT R15, R4, 0x7632, R15 ;  /* 0x00007632040f7816 */ /* 0x002fc6000000000f */
[C---:B------:R-:W-:Y:S01]  /*5770*/  VIADD R13, R11.reuse, UR6 ;  /* 0x000000060b0d7c36 */ /* 0x040fe20008000000 */
[----:B------:R-:W-:Y:S01]  /*5780*/  LEA R10, P6, R11, R0, 0x1 ;  /* 0x000000000b0a7211 */ /* 0x000fe200078c08ff */
[----:B------:R0:W-:Y:S01]  /*5790*/  @P4 STG.E.U16 desc[UR18][R16.64], R15 ;  /* 0x0000000f10004986 */ /* 0x0001e2000c101512 */
[----:B------:R-:W-:Y:S01]  /*57a0*/  ISETP.LT.AND P4, PT, R3, UR7, !P0 ;  /* 0x0000000703007c0c */ /* 0x000fe2000c781270 */
[----:B------:R-:W-:Y:S01]  /*57b0*/  VIADD R3, R89, 0x37 ;  /* 0x0000003759037836 */ /* 0x000fe20000000000 */
[----:B------:R-:W-:Y:S01]  /*57c0*/  LEA.HI.X.SX32 R11, R11, R2, 0x1, P6 ;  /* 0x000000020b0b7211 */ /* 0x000fe200030f0eff */
[----:B------:R1:W-:Y:S01]  /*57d0*/  @P3 STG.E.U16 desc[UR18][R8.64], R5 ;  /* 0x0000000508003986 */ /* 0x0003e2000c101512 */
[----:B------:R-:W-:Y:S02]  /*57e0*/  LEA R12, P6, R13, R0, 0x1 ;  /* 0x000000000d0c7211 */ /* 0x000fe400078c08ff */
[----:B------:R-:W-:Y:S02]  /*57f0*/  PRMT R14, R5, 0x7632, R14 ;  /* 0x00007632050e7816 */ /* 0x000fe4000000000e */
[----:B------:R-:W-:Y:S01]  /*5800*/  ISETP.LT.AND P3, PT, R3, UR7, !P0 ;  /* 0x0000000703007c0c */ /* 0x000fe2000c761270 */
[----:B------:R-:W-:-:S02]  /*5810*/  VIADD R3, R89, 0x38 ;  /* 0x0000003859037836 */ /* 0x000fc40000000000 */
[C---:B0-----:R-:W-:Y:S01]  /*5820*/  VIADD R15, R13.reuse, UR6 ;  /* 0x000000060d0f7c36 */ /* 0x041fe20008000000 */
[----:B------:R-:W-:Y:S01]  /*5830*/  LEA.HI.X.SX32 R13, R13, R2, 0x1, P6 ;  /* 0x000000020d0d7211 */ /* 0x000fe200030f0eff */
[----:B------:R0:W-:Y:S01]  /*5840*/  @P2 STG.E.U16 desc[UR18][R10.64], R14 ;  /* 0x0000000e0a002986 */ /* 0x0001e2000c101512 */
[----:B------:R-:W-:Y:S01]  /*5850*/  ISETP.LT.AND P2, PT, R3, UR7, !P0 ;  /* 0x0000000703007c0c */ /* 0x000fe2000c741270 */
[C---:B-1----:R-:W-:Y:S01]  /*5860*/  VIADD R9, R15.reuse, UR6 ;  /* 0x000000060f097c36 */ /* 0x042fe20008000000 */
[----:B------:R-:W-:Y:S01]  /*5870*/  LEA R4, P6, R15, R0, 0x1 ;  /* 0x000000000f047211 */ /* 0x000fe200078c08ff */
[----:B------:R-:W-:Y:S01]  /*5880*/  VIADD R3, R89, 0x39 ;  /* 0x0000003959037836 */ /* 0x000fe20000000000 */
[----:B------:R1:W-:Y:S02]  /*5890*/  @P1 STG.E.U16 desc[UR18][R12.64], R6 ;  /* 0x000000060c001986 */ /* 0x0003e4000c101512 */
[----:B------:R-:W-:Y:S02]  /*58a0*/  LEA.HI.X.SX32 R5, R15, R2, 0x1, P6 ;  /* 0x000000020f057211 */ /* 0x000fe400030f0eff */
[----:B------:R-:W-:-:S02]  /*58b0*/  PRMT R15, R6, 0x7632, R15 ;  /* 0x00007632060f7816 */ /* 0x000fc4000000000f */
[C---:B------:R-:W-:Y:S01]  /*58c0*/  LEA R8, P6, R9.reuse, R0, 0x1 ;  /* 0x0000000009087211 */ /* 0x040fe200078c08ff */
[----:B0-----:R-:W-:Y:S01]  /*58d0*/  VIADD R11, R9, UR6 ;  /* 0x00000006090b7c36 */ /* 0x001fe20008000000 */
[----:B------:R-:W-:Y:S01]  /*58e0*/  ISETP.LT.AND P1, PT, R3, UR7, !P0 ;  /* 0x0000000703007c0c */ /* 0x000fe2000c721270 */
[----:B------:R0:W-:Y:S01]  /*58f0*/  @P5 STG.E.U16 desc[UR18][R4.64], R15 ;  /* 0x0000000f04005986 */ /* 0x0001e2000c101512 */
[----:B------:R-:W-:Y:S01]  /*5900*/  LEA.HI.X.SX32 R9, R9, R2, 0x1, P6 ;  /* 0x0000000209097211 */ /* 0x000fe200030f0eff */
[----:B------:R-:W-:Y:S01]  /*5910*/  VIADD R3, R89, 0x3a ;  /* 0x0000003a59037836 */ /* 0x000fe20000000000 */
[C---:B------:R-:W-:Y:S01]  /*5920*/  LEA R10, P6, R11.reuse, R0, 0x1 ;  /* 0x000000000b0a7211 */ /* 0x040fe200078c08ff */
[----:B-1----:R-:W-:Y:S01]  /*5930*/  VIADD R13, R11, UR6 ;  /* 0x000000060b0d7c36 */ /* 0x002fe20008000000 */
[----:B------:R-:W-:Y:S01]  /*5940*/  PRMT R14, R7, 0x7632, R14 ;  /* 0x00007632070e7816 */ /* 0x000fe2000000000e */
[----:B------:R1:W-:Y:S01]  /*5950*/  @P4 STG.E.U16 desc[UR18][R8.64], R7 ;  /* 0x0000000708004986 */ /* 0x0003e2000c101512 */
[----:B------:R-:W-:-:S02]  /*5960*/  LEA.HI.X.SX32 R11, R11, R2, 0x1, P6 ;  /* 0x000000020b0b7211 */ /* 0x000fc400030f0eff */
[----:B------:R-:W-:Y:S02]  /*5970*/  LEA R12, P6, R13, R0, 0x1 ;  /* 0x000000000d0c7211 */ /* 0x000fe400078c08ff */
[----:B------:R-:W-:Y:S01]  /*5980*/  ISETP.LT.AND P5, PT, R3, UR7, !P0 ;  /* 0x0000000703007c0c */ /* 0x000fe2000c7a1270 */
[C---:B0-----:R-:W-:Y:S01]  /*5990*/  VIADD R5, R13.reuse, UR6 ;  /* 0x000000060d057c36 */ /* 0x041fe20008000000 */
[----:B------:R-:W-:Y:S01]  /*59a0*/  LEA.HI.X.SX32 R13, R13, R2, 0x1, P6 ;  /* 0x000000020d0d7211 */ /* 0x000fe200030f0eff */
[----:B------:R-:W-:Y:S01]  /*59b0*/  VIADD R3, R89, 0x3b ;  /* 0x0000003b59037836 */ /* 0x000fe20000000000 */
[----:B------:R0:W-:Y:S02]  /*59c0*/  @P3 STG.E.U16 desc[UR18][R10.64], R14 ;  /* 0x0000000e0a003986 */ /* 0x0001e4000c101512 */
[C---:B------:R-:W-:Y:S01]  /*59d0*/  LEA R4, P6, R5.reuse, R0, 0x1 ;  /* 0x0000000005047211 */ /* 0x040fe200078c08ff */
[----:B-1----:R-:W-:Y:S01]  /*59e0*/  VIADD R7, R5, UR6 ;  /* 0x0000000605077c36 */ /* 0x002fe20008000000 */
[----:B------:R-:W-:Y:S01]  /*59f0*/  ISETP.LT.AND P4, PT, R3, UR7, !P0 ;  /* 0x0000000703007c0c */ /* 0x000fe2000c781270 */
[----:B------:R-:W-:Y:S01]  /*5a00*/  VIADD R3, R89, 0x3c ;  /* 0x0000003c59037836 */ /* 0x000fe20000000000 */
[----:B--2---:R1:W-:Y:S01]  /*5a10*/  @P2 STG.E.U16 desc[UR18][R12.64], R20 ;  /* 0x000000140c002986 */ /* 0x0043e2000c101512 */
[----:B------:R-:W-:Y:S01]  /*5a20*/  VIADD R9, R7, UR6 ;  /* 0x0000000607097c36 */ /* 0x000fe20008000000 */
[----:B------:R-:W-:-:S02]  /*5a30*/  LEA.HI.X.SX32 R5, R5, R2, 0x1, P6 ;  /* 0x0000000205057211 */ /* 0x000fc400030f0eff */
[----:B------:R-:W-:Y:S01]  /*5a40*/  LEA R6, P6, R7, R0, 0x1 ;  /* 0x0000000007067211 */ /* 0x000fe200078c08ff */
[----:B0-----:R-:W-:Y:S01]  /*5a50*/  VIADD R11, R9, UR6 ;  /* 0x00000006090b7c36 */ /* 0x001fe20008000000 */
[----:B------:R-:W-:Y:S01]  /*5a60*/  ISETP.LT.AND P3, PT, R3, UR7, !P0 ;  /* 0x0000000703007c0c */ /* 0x000fe2000c761270 */
[----:B------:R-:W-:Y:S01]  /*5a70*/  VIADD R3, R89, 0x3d ;  /* 0x0000003d59037836 */ /* 0x000fe20000000000 */
[----:B------:R-:W-:Y:S01]  /*5a80*/  LEA.HI.X.SX32 R7, R7, R2, 0x1, P6 ;  /* 0x0000000207077211 */ /* 0x000fe200030f0eff */
[C---:B------:R-:W-:Y:S01]  /*5a90*/  VIADD R15, R11.reuse, UR6 ;  /* 0x000000060b0f7c36 */ /* 0x040fe20008000000 */
[----:B------:R-:W-:Y:S02]  /*5aa0*/  LEA R10, P6, R11, R0, 0x1 ;  /* 0x000000000b0a7211 */ /* 0x000fe400078c08ff */
[----:B-1----:R-:W-:Y:S01]  /*5ab0*/  PRMT R13, R20, 0x7632, R13 ;  /* 0x00007632140d7816 */ /* 0x002fe2000000000d */
[----:B------:R-:W-:Y:S01]  /*5ac0*/  VIADD R17, R15, UR6 ;  /* 0x000000060f117c36 */ /* 0x000fe20008000000 */
[----:B------:R-:W-:Y:S01]  /*5ad0*/  ISETP.LT.AND P2, PT, R3, UR7, !P0 ;  /* 0x0000000703007c0c */ /* 0x000fe2000c741270 */
[----:B------:R-:W-:Y:S01]  /*5ae0*/  VIADD R3, R89, 0x3e ;  /* 0x0000003e59037836 */ /* 0x000fe20000000000 */
[----:B------:R-:W-:Y:S01]  /*5af0*/  LEA.HI.X.SX32 R11, R11, R2, 0x1, P6 ;  /* 0x000000020b0b7211 */ /* 0x000fe200030f0eff */
[----:B------:R0:W-:Y:S01]  /*5b00*/  @P1 STG.E.U16 desc[UR18][R4.64], R13 ;  /* 0x0000000d04001986 */ /* 0x0001e2000c101512 */
[-C--:B------:R-:W-:Y:S01]  /*5b10*/  LEA R8, P1, R9, R0.reuse, 0x1 ;  /* 0x0000000009087211 */ /* 0x080fe200078208ff */
[----:B------:R-:W-:Y:S01]  /*5b20*/  VIADD R89, R89, 0x3f ;  /* 0x0000003f59597836 */ /* 0x000fe20000000000 */
[----:B------:R-:W-:Y:S01]  /*5b30*/  LEA R12, P6, R15, R0, 0x1 ;  /* 0x000000000f0c7211 */ /* 0x000fe200078c08ff */
[----:B------:R-:W-:Y:S01]  /*5b40*/  VIADD R19, R17, UR6 ;  /* 0x0000000611137c36 */ /* 0x000fe20008000000 */
[----:B------:R-:W-:Y:S01]  /*5b50*/  LEA.HI.X.SX32 R9, R9, R2, 0x1, P1 ;  /* 0x0000000209097211 */ /* 0x000fe200008f0eff */
[----:B------:R1:W-:Y:S01]  /*5b60*/  @P5 STG.E.U16 desc[UR18][R6.64], R21 ;  /* 0x0000001506005986 */ /* 0x0003e2000c101512 */
[----:B0-----:R-:W-:-:S02]  /*5b70*/  LEA R4, P1, R17, R0, 0x1 ;  /* 0x0000000011047211 */ /* 0x001fc400078208ff */
[-C--:B------:R-:W-:Y:S02]  /*5b80*/  LEA.HI.X.SX32 R13, R15, R2.reuse, 0x1, P6 ;  /* 0x000000020f0d7211 */ /* 0x080fe400030f0eff */
[----:B------:R-:W-:Y:S02]  /*5b90*/  LEA.HI.X.SX32 R5, R17, R2, 0x1, P1 ;  /* 0x0000000211057211 */ /* 0x000fe400008f0eff */
[----:B------:R-:W-:Y:S02]  /*5ba0*/  ISETP.LT.AND P1, PT, R3, UR7, !P0 ;  /* 0x0000000703007c0c */ /* 0x000fe4000c721270 */
[----:B------:R-:W-:Y:S02]  /*5bb0*/  ISETP.LT.AND P0, PT, R89, UR7, !P0 ;  /* 0x0000000759007c0c */ /* 0x000fe4000c701270 */
[----:B------:R-:W-:Y:S02]  /*5bc0*/  LEA R14, P6, R19, R0, 0x1 ;  /* 0x00000000130e7211 */ /* 0x000fe400078c08ff */
[----:B------:R-:W-:-:S02]  /*5bd0*/  PRMT R0, R21, 0x7632, R0 ;  /* 0x0000763215007816 */ /* 0x000fc40000000000 */
[----:B------:R-:W-:Y:S02]  /*5be0*/  LEA.HI.X.SX32 R15, R19, R2, 0x1, P6 ;  /* 0x00000002130f7211 */ /* 0x000fe400030f0eff */
[----:B------:R-:W-:Y:S01]  /*5bf0*/  PRMT R2, R22, 0x7632, R2 ;  /* 0x0000763216027816 */ /* 0x000fe20000000002 */
[----:B------:R1:W-:Y:S04]  /*5c00*/  @P4 STG.E.U16 desc[UR18][R8.64], R0 ;  /* 0x0000000008004986 */ /* 0x0003e8000c101512 */
[----:B------:R1:W-:Y:S04]  /*5c10*/  @P3 STG.E.U16 desc[UR18][R10.64], R22 ;  /* 0x000000160a003986 */ /* 0x0003e8000c101512 */
[----:B------:R1:W-:Y:S04]  /*5c20*/  @P2 STG.E.U16 desc[UR18][R12.64], R2 ;  /* 0x000000020c002986 */ /* 0x0003e8000c101512 */
[----:B------:R1:W-:Y:S01]  /*5c30*/  @P1 STG.E.U16 desc[UR18][R4.64], R23 ;  /* 0x0000001704001986 */ /* 0x0003e2000c101512 */
[----:B------:R-:W-:Y:S05]  /*5c40*/  @!P0 EXIT ;  /* 0x000000000000894d */ /* 0x000fea0003800000 */
[----:B-1----:R-:W-:-:S05]  /*5c50*/  PRMT R7, R23, 0x7632, R7 ;  /* 0x0000763217077816 */ /* 0x002fca0000000007 */
[----:B------:R-:W-:Y:S01]  /*5c60*/  STG.E.U16 desc[UR18][R14.64], R7 ;  /* 0x000000070e007986 */ /* 0x000fe2000c101512 */
[----:B------:R-:W-:Y:S05]  /*5c70*/  EXIT ;  /* 0x000000000000794d */ /* 0x000fea0003800000 */
.L_x_2:
[----:B------:R-:W-:-:S00]  /*5c80*/  BRA `(.L_x_2) ;  /* 0xfffffffc00fc7947 */ /* 0x000fc0000383ffff */
[----:B------:R-:W-:-:S00]  /*5c90*/  NOP ;  /* 0x0000000000007918 */ /* 0x000fc00000000000 */
        /* <DEDUP_REMOVED lines=14> */
.L_x_3:


//--------------------- .nv.shared.matmul_kernel  --------------------------
	.section	.nv.shared.matmul_kernel,"aw",@nobits
	.sectionflags	@""
	.align	16
	.zero		1024


//--------------------- .nv.shared.reserved.0     --------------------------
	.section	.nv.shared.reserved.0,"aw",@nobits
	.weak		__nv_reservedSMEM_offset_0_alias
	.size		__nv_reservedSMEM_offset_0_alias, 0, 0
	.other		__nv_reservedSMEM_offset_0_alias,@"STO_CUDA_RESERVED_SHARED STV_DEFAULT"
__nv_reservedSMEM_offset_0_alias:
	.zero		0


//--------------------- .nv.constant0.matmul_kernel --------------------------
	.section	.nv.constant0.matmul_kernel,"a",@progbits
	.sectionflags	@""
	.align	4
.nv.constant0.matmul_kernel:
	.zero		608


//--------------------- SYMBOLS --------------------------

	.type		.nv.reservedSmem.offset0,@object
	.size		.nv.reservedSmem.offset0,0x4
